//
// Generated by NVIDIA NVVM Compiler
//
// Compiler Build ID: CL-36424714
// Cuda compilation tools, release 13.0, V13.0.88
// Based on NVVM 20.0.0
//

.version 9.0
.target sm_100
.address_size 64

.extern .shared .align 16 .b8 cacheGraph[];
.extern .shared .align 16 .b8 cacheGraphBase[];
.extern .shared .align 16 .b8 cacheGraphBaseRow[];

.entry _Z14self_dependentimiPii(
	.param .u32 _Z14self_dependentimiPii_param_0,
	.param .u64 _Z14self_dependentimiPii_param_1,
	.param .u32 _Z14self_dependentimiPii_param_2,
	.param .u64 .ptr .align 1 _Z14self_dependentimiPii_param_3,
	.param .u32 _Z14self_dependentimiPii_param_4
)
{
	.reg .pred 	%p<14>;
	.reg .b32 	%r<90>;
	.reg .b64 	%rd<5>;

	ld.param.u32 	%r39, [_Z14self_dependentimiPii_param_0];
	ld.param.u32 	%r40, [_Z14self_dependentimiPii_param_1];
	ld.param.u32 	%r41, [_Z14self_dependentimiPii_param_2];
	ld.param.u64 	%rd2, [_Z14self_dependentimiPii_param_3];
	ld.param.u32 	%r37, [_Z14self_dependentimiPii_param_4];
	cvta.to.global.u64 	%rd3, %rd2;
	mov.u32 	%r1, %tid.x;
	mov.u32 	%r43, %tid.y;
	mul.lo.s32 	%r44, %r37, %r39;
	add.s32 	%r45, %r44, %r43;
	add.s32 	%r46, %r44, %r1;
	mul.lo.s32 	%r2, %r37, %r43;
	mad.lo.s32 	%r48, %r45, %r40, %r46;
	max.s32 	%r49, %r45, %r46;
	setp.lt.s32 	%p1, %r49, %r41;
	setp.ge.s32 	%p2, %r49, %r41;
	mul.wide.s32 	%rd4, %r48, 4;
	add.s64 	%rd1, %rd3, %rd4;
	mov.b32 	%r82, 200;
	@%p2 bra 	$L__BB0_2;
	ld.global.u32 	%r82, [%rd1];
$L__BB0_2:
	add.s32 	%r50, %r2, %r1;
	shl.b32 	%r51, %r50, 2;
	mov.u32 	%r52, cacheGraph;
	add.s32 	%r5, %r52, %r51;
	st.shared.u32 	[%r5], %r82;
	bar.sync 	0;
	setp.lt.s32 	%p3, %r37, 1;
	@%p3 bra 	$L__BB0_19;
	and.b32  	%r6, %r37, 3;
	setp.lt.u32 	%p4, %r37, 4;
	mov.b32 	%r86, 0;
	@%p4 bra 	$L__BB0_14;
	and.b32  	%r86, %r37, 2147483644;
	neg.s32 	%r85, %r86;
	shl.b32 	%r9, %r37, 2;
	shl.b32 	%r54, %r1, 2;
	add.s32 	%r84, %r52, %r54;
	shl.b32 	%r11, %r37, 4;
	shl.b32 	%r12, %r37, 3;
	mul.lo.s32 	%r13, %r37, 12;
	shl.b32 	%r56, %r2, 2;
	add.s32 	%r57, %r56, %r52;
	add.s32 	%r83, %r57, 8;
$L__BB0_5:
	.pragma "nounroll";
	ld.shared.u32 	%r58, [%r83+-8];
	ld.shared.u32 	%r59, [%r84];
	add.s32 	%r18, %r59, %r58;
	bar.sync 	0;
	ld.shared.u32 	%r60, [%r5];
	setp.ge.s32 	%p5, %r18, %r60;
	@%p5 bra 	$L__BB0_7;
	st.shared.u32 	[%r5], %r18;
$L__BB0_7:
	bar.sync 	0;
	ld.shared.u32 	%r61, [%r83+-4];
	add.s32 	%r62, %r84, %r9;
	ld.shared.u32 	%r63, [%r62];
	add.s32 	%r19, %r63, %r61;
	bar.sync 	0;
	ld.shared.u32 	%r64, [%r5];
	setp.ge.s32 	%p6, %r19, %r64;
	@%p6 bra 	$L__BB0_9;
	st.shared.u32 	[%r5], %r19;
$L__BB0_9:
	bar.sync 	0;
	ld.shared.u32 	%r65, [%r83];
	add.s32 	%r66, %r84, %r12;
	ld.shared.u32 	%r67, [%r66];
	add.s32 	%r20, %r67, %r65;
	bar.sync 	0;
	ld.shared.u32 	%r68, [%r5];
	setp.ge.s32 	%p7, %r20, %r68;
	@%p7 bra 	$L__BB0_11;
	st.shared.u32 	[%r5], %r20;
$L__BB0_11:
	bar.sync 	0;
	ld.shared.u32 	%r69, [%r83+4];
	add.s32 	%r70, %r84, %r13;
	ld.shared.u32 	%r71, [%r70];
	add.s32 	%r21, %r71, %r69;
	bar.sync 	0;
	ld.shared.u32 	%r72, [%r5];
	setp.ge.s32 	%p8, %r21, %r72;
	@%p8 bra 	$L__BB0_13;
	st.shared.u32 	[%r5], %r21;
$L__BB0_13:
	bar.sync 	0;
	add.s32 	%r85, %r85, 4;
	add.s32 	%r84, %r84, %r11;
	add.s32 	%r83, %r83, 16;
	setp.ne.s32 	%p9, %r85, 0;
	@%p9 bra 	$L__BB0_5;
$L__BB0_14:
	setp.eq.s32 	%p10, %r6, 0;
	@%p10 bra 	$L__BB0_19;
	mad.lo.s32 	%r73, %r86, %r37, %r1;
	shl.b32 	%r74, %r73, 2;
	add.s32 	%r89, %r52, %r74;
	shl.b32 	%r27, %r37, 2;
	add.s32 	%r76, %r86, %r2;
	shl.b32 	%r77, %r76, 2;
	add.s32 	%r88, %r52, %r77;
	neg.s32 	%r87, %r6;
$L__BB0_16:
	.pragma "nounroll";
	ld.shared.u32 	%r78, [%r88];
	ld.shared.u32 	%r79, [%r89];
	add.s32 	%r33, %r79, %r78;
	bar.sync 	0;
	ld.shared.u32 	%r80, [%r5];
	setp.ge.s32 	%p11, %r33, %r80;
	@%p11 bra 	$L__BB0_18;
	st.shared.u32 	[%r5], %r33;
$L__BB0_18:
	bar.sync 	0;
	add.s32 	%r89, %r89, %r27;
	add.s32 	%r88, %r88, 4;
	add.s32 	%r87, %r87, 1;
	setp.ne.s32 	%p12, %r87, 0;
	@%p12 bra 	$L__BB0_16;
$L__BB0_19:
	not.pred 	%p13, %p1;
	@%p13 bra 	$L__BB0_21;
	ld.shared.u32 	%r81, [%r5];
	st.global.u32 	[%rd1], %r81;
$L__BB0_21:
	ret;

}
.entry _Z16pivot_row_columnimiPii(
	.param .u32 _Z16pivot_row_columnimiPii_param_0,
	.param .u64 _Z16pivot_row_columnimiPii_param_1,
	.param .u32 _Z16pivot_row_columnimiPii_param_2,
	.param .u64 .ptr .align 1 _Z16pivot_row_columnimiPii_param_3,
	.param .u32 _Z16pivot_row_columnimiPii_param_4
)
{
	.reg .pred 	%p<26>;
	.reg .b32 	%r<334>;
	.reg .b64 	%rd<8>;

	ld.param.u32 	%r77, [_Z16pivot_row_columnimiPii_param_0];
	ld.param.u64 	%rd3, [_Z16pivot_row_columnimiPii_param_1];
	ld.param.u32 	%r78, [_Z16pivot_row_columnimiPii_param_2];
	ld.param.u64 	%rd4, [_Z16pivot_row_columnimiPii_param_3];
	ld.param.u32 	%r79, [_Z16pivot_row_columnimiPii_param_4];
	cvta.to.global.u64 	%rd1, %rd4;
	mov.u32 	%r1, %ctaid.x;
	setp.eq.s32 	%p2, %r1, %r77;
	@%p2 bra 	$L__BB1_32;
	mov.u32 	%r2, %tid.x;
	mov.u32 	%r3, %tid.y;
	mul.lo.s32 	%r81, %r79, %r77;
	add.s32 	%r4, %r81, %r3;
	add.s32 	%r82, %r81, %r2;
	mul.lo.s32 	%r6, %r79, %r3;
	add.s32 	%r7, %r6, %r2;
	max.s32 	%r83, %r4, %r82;
	setp.ge.s32 	%p3, %r83, %r78;
	mov.b32 	%r305, 200;
	@%p3 bra 	$L__BB1_3;
	cvt.u32.u64 	%r84, %rd3;
	mad.lo.s32 	%r85, %r4, %r84, %r82;
	mul.wide.s32 	%rd5, %r85, 4;
	add.s64 	%rd6, %rd1, %rd5;
	ld.global.u32 	%r305, [%rd6];
$L__BB1_3:
	shl.b32 	%r87, %r7, 2;
	mov.u32 	%r88, cacheGraphBase;
	add.s32 	%r89, %r88, %r87;
	st.shared.u32 	[%r89], %r305;
	mov.u32 	%r10, %ctaid.y;
	setp.eq.s32 	%p4, %r10, 0;
	mul.lo.s32 	%r90, %r79, %r1;
	add.s32 	%r91, %r90, %r2;
	add.s32 	%r92, %r90, %r3;
	selp.b32 	%r93, %r4, %r92, %p4;
	selp.b32 	%r94, %r91, %r82, %p4;
	mul.lo.s32 	%r11, %r79, %r79;
	cvt.u32.u64 	%r96, %rd3;
	mad.lo.s32 	%r97, %r93, %r96, %r94;
	max.s32 	%r98, %r93, %r94;
	setp.lt.s32 	%p1, %r98, %r78;
	setp.ge.s32 	%p5, %r98, %r78;
	mul.wide.s32 	%rd7, %r97, 4;
	add.s64 	%rd2, %rd1, %rd7;
	mov.b32 	%r333, 200;
	@%p5 bra 	$L__BB1_5;
	ld.global.u32 	%r333, [%rd2];
$L__BB1_5:
	shl.b32 	%r99, %r11, 2;
	add.s32 	%r14, %r88, %r99;
	setp.eq.s32 	%p6, %r10, 0;
	add.s32 	%r15, %r14, %r87;
	st.shared.u32 	[%r15], %r333;
	bar.sync 	0;
	@%p6 bra 	$L__BB1_18;
	setp.lt.s32 	%p7, %r79, 1;
	@%p7 bra 	$L__BB1_30;
	add.s32 	%r104, %r79, -1;
	and.b32  	%r16, %r79, 7;
	setp.lt.u32 	%p8, %r104, 7;
	mov.b32 	%r325, 0;
	@%p8 bra 	$L__BB1_10;
	and.b32  	%r325, %r79, 2147483640;
	neg.s32 	%r313, %r325;
	shl.b32 	%r105, %r2, 2;
	add.s32 	%r312, %r88, %r105;
	shl.b32 	%r20, %r79, 5;
	shl.b32 	%r107, %r3, 2;
	shl.b32 	%r21, %r79, 2;
	add.s32 	%r108, %r107, %r21;
	mad.lo.s32 	%r109, %r79, %r108, %r88;
	add.s32 	%r311, %r109, 16;
$L__BB1_9:
	.pragma "nounroll";
	ld.shared.u32 	%r110, [%r311+-16];
	ld.shared.u32 	%r111, [%r312];
	add.s32 	%r112, %r111, %r110;
	min.s32 	%r113, %r112, %r333;
	bar.sync 	0;
	st.shared.u32 	[%r15], %r113;
	bar.sync 	0;
	ld.shared.u32 	%r114, [%r311+-12];
	add.s32 	%r115, %r312, %r21;
	ld.shared.u32 	%r116, [%r115];
	add.s32 	%r117, %r116, %r114;
	min.s32 	%r118, %r117, %r113;
	bar.sync 	0;
	st.shared.u32 	[%r15], %r118;
	bar.sync 	0;
	ld.shared.u32 	%r119, [%r311+-8];
	add.s32 	%r120, %r115, %r21;
	ld.shared.u32 	%r121, [%r120];
	add.s32 	%r122, %r121, %r119;
	min.s32 	%r123, %r122, %r118;
	bar.sync 	0;
	st.shared.u32 	[%r15], %r123;
	bar.sync 	0;
	ld.shared.u32 	%r124, [%r311+-4];
	add.s32 	%r125, %r120, %r21;
	ld.shared.u32 	%r126, [%r125];
	add.s32 	%r127, %r126, %r124;
	min.s32 	%r128, %r127, %r123;
	bar.sync 	0;
	st.shared.u32 	[%r15], %r128;
	bar.sync 	0;
	ld.shared.u32 	%r129, [%r311];
	add.s32 	%r130, %r125, %r21;
	ld.shared.u32 	%r131, [%r130];
	add.s32 	%r132, %r131, %r129;
	min.s32 	%r133, %r132, %r128;
	bar.sync 	0;
	st.shared.u32 	[%r15], %r133;
	bar.sync 	0;
	ld.shared.u32 	%r134, [%r311+4];
	add.s32 	%r135, %r130, %r21;
	ld.shared.u32 	%r136, [%r135];
	add.s32 	%r137, %r136, %r134;
	min.s32 	%r138, %r137, %r133;
	bar.sync 	0;
	st.shared.u32 	[%r15], %r138;
	bar.sync 	0;
	ld.shared.u32 	%r139, [%r311+8];
	add.s32 	%r140, %r135, %r21;
	ld.shared.u32 	%r141, [%r140];
	add.s32 	%r142, %r141, %r139;
	min.s32 	%r143, %r142, %r138;
	bar.sync 	0;
	st.shared.u32 	[%r15], %r143;
	bar.sync 	0;
	ld.shared.u32 	%r144, [%r311+12];
	add.s32 	%r145, %r140, %r21;
	ld.shared.u32 	%r146, [%r145];
	add.s32 	%r147, %r146, %r144;
	min.s32 	%r333, %r147, %r143;
	bar.sync 	0;
	st.shared.u32 	[%r15], %r333;
	bar.sync 	0;
	add.s32 	%r313, %r313, 8;
	add.s32 	%r312, %r312, %r20;
	add.s32 	%r311, %r311, 32;
	setp.eq.s32 	%p9, %r313, 0;
	@%p9 bra 	$L__BB1_10;
	bra.uni 	$L__BB1_9;
$L__BB1_10:
	setp.eq.s32 	%p10, %r16, 0;
	@%p10 bra 	$L__BB1_30;
	and.b32  	%r64, %r79, 3;
	setp.lt.u32 	%p11, %r16, 4;
	@%p11 bra 	$L__BB1_13;
	add.s32 	%r149, %r325, %r6;
	shl.b32 	%r150, %r149, 2;
	add.s32 	%r151, %r14, %r150;
	ld.shared.u32 	%r152, [%r151];
	mad.lo.s32 	%r153, %r325, %r79, %r2;
	shl.b32 	%r154, %r153, 2;
	add.s32 	%r156, %r88, %r154;
	ld.shared.u32 	%r157, [%r156];
	add.s32 	%r158, %r157, %r152;
	min.s32 	%r159, %r158, %r333;
	bar.sync 	0;
	st.shared.u32 	[%r15], %r159;
	bar.sync 	0;
	ld.shared.u32 	%r160, [%r151+4];
	shl.b32 	%r161, %r79, 2;
	add.s32 	%r162, %r156, %r161;
	ld.shared.u32 	%r163, [%r162];
	add.s32 	%r164, %r163, %r160;
	min.s32 	%r165, %r164, %r159;
	bar.sync 	0;
	st.shared.u32 	[%r15], %r165;
	bar.sync 	0;
	ld.shared.u32 	%r166, [%r151+8];
	add.s32 	%r167, %r162, %r161;
	ld.shared.u32 	%r168, [%r167];
	add.s32 	%r169, %r168, %r166;
	min.s32 	%r170, %r169, %r165;
	bar.sync 	0;
	st.shared.u32 	[%r15], %r170;
	bar.sync 	0;
	ld.shared.u32 	%r171, [%r151+12];
	add.s32 	%r172, %r167, %r161;
	ld.shared.u32 	%r173, [%r172];
	add.s32 	%r174, %r173, %r171;
	min.s32 	%r333, %r174, %r170;
	bar.sync 	0;
	st.shared.u32 	[%r15], %r333;
	bar.sync 	0;
	add.s32 	%r325, %r325, 4;
$L__BB1_13:
	setp.eq.s32 	%p12, %r64, 0;
	@%p12 bra 	$L__BB1_30;
	setp.eq.s32 	%p13, %r64, 1;
	@%p13 bra 	$L__BB1_16;
	add.s32 	%r176, %r325, %r6;
	shl.b32 	%r177, %r176, 2;
	add.s32 	%r178, %r14, %r177;
	ld.shared.u32 	%r179, [%r178];
	mad.lo.s32 	%r180, %r325, %r79, %r2;
	shl.b32 	%r181, %r180, 2;
	add.s32 	%r183, %r88, %r181;
	ld.shared.u32 	%r184, [%r183];
	add.s32 	%r185, %r184, %r179;
	min.s32 	%r186, %r185, %r333;
	bar.sync 	0;
	st.shared.u32 	[%r15], %r186;
	bar.sync 	0;
	ld.shared.u32 	%r187, [%r178+4];
	shl.b32 	%r188, %r79, 2;
	add.s32 	%r189, %r183, %r188;
	ld.shared.u32 	%r190, [%r189];
	add.s32 	%r191, %r190, %r187;
	min.s32 	%r333, %r191, %r186;
	bar.sync 	0;
	st.shared.u32 	[%r15], %r333;
	bar.sync 	0;
	add.s32 	%r325, %r325, 2;
$L__BB1_16:
	and.b32  	%r192, %r79, 1;
	setp.eq.b32 	%p14, %r192, 1;
	not.pred 	%p15, %p14;
	@%p15 bra 	$L__BB1_30;
	add.s32 	%r193, %r325, %r6;
	shl.b32 	%r194, %r193, 2;
	add.s32 	%r195, %r14, %r194;
	ld.shared.u32 	%r196, [%r195];
	mad.lo.s32 	%r197, %r325, %r79, %r2;
	shl.b32 	%r198, %r197, 2;
	add.s32 	%r200, %r88, %r198;
	ld.shared.u32 	%r201, [%r200];
	add.s32 	%r202, %r201, %r196;
	min.s32 	%r333, %r202, %r333;
	bar.sync 	0;
	st.shared.u32 	[%r15], %r333;
	bar.sync 	0;
	bra.uni 	$L__BB1_30;
$L__BB1_18:
	setp.lt.s32 	%p16, %r79, 1;
	@%p16 bra 	$L__BB1_30;
	add.s32 	%r205, %r79, -1;
	and.b32  	%r23, %r79, 7;
	setp.lt.u32 	%p17, %r205, 7;
	mov.b32 	%r319, 0;
	@%p17 bra 	$L__BB1_22;
	and.b32  	%r319, %r79, 2147483640;
	neg.s32 	%r309, %r319;
	shl.b32 	%r207, %r2, 2;
	add.s32 	%r208, %r99, %r207;
	add.s32 	%r308, %r88, %r208;
	shl.b32 	%r27, %r79, 5;
	shl.b32 	%r210, %r6, 2;
	add.s32 	%r211, %r210, %r88;
	add.s32 	%r307, %r211, 16;
	shl.b32 	%r29, %r79, 2;
$L__BB1_21:
	.pragma "nounroll";
	ld.shared.u32 	%r212, [%r307+-16];
	ld.shared.u32 	%r213, [%r308];
	add.s32 	%r214, %r213, %r212;
	min.s32 	%r215, %r214, %r333;
	bar.sync 	0;
	st.shared.u32 	[%r15], %r215;
	bar.sync 	0;
	ld.shared.u32 	%r216, [%r307+-12];
	add.s32 	%r217, %r308, %r29;
	ld.shared.u32 	%r218, [%r217];
	add.s32 	%r219, %r218, %r216;
	min.s32 	%r220, %r219, %r215;
	bar.sync 	0;
	st.shared.u32 	[%r15], %r220;
	bar.sync 	0;
	ld.shared.u32 	%r221, [%r307+-8];
	add.s32 	%r222, %r217, %r29;
	ld.shared.u32 	%r223, [%r222];
	add.s32 	%r224, %r223, %r221;
	min.s32 	%r225, %r224, %r220;
	bar.sync 	0;
	st.shared.u32 	[%r15], %r225;
	bar.sync 	0;
	ld.shared.u32 	%r226, [%r307+-4];
	add.s32 	%r227, %r222, %r29;
	ld.shared.u32 	%r228, [%r227];
	add.s32 	%r229, %r228, %r226;
	min.s32 	%r230, %r229, %r225;
	bar.sync 	0;
	st.shared.u32 	[%r15], %r230;
	bar.sync 	0;
	ld.shared.u32 	%r231, [%r307];
	add.s32 	%r232, %r227, %r29;
	ld.shared.u32 	%r233, [%r232];
	add.s32 	%r234, %r233, %r231;
	min.s32 	%r235, %r234, %r230;
	bar.sync 	0;
	st.shared.u32 	[%r15], %r235;
	bar.sync 	0;
	ld.shared.u32 	%r236, [%r307+4];
	add.s32 	%r237, %r232, %r29;
	ld.shared.u32 	%r238, [%r237];
	add.s32 	%r239, %r238, %r236;
	min.s32 	%r240, %r239, %r235;
	bar.sync 	0;
	st.shared.u32 	[%r15], %r240;
	bar.sync 	0;
	ld.shared.u32 	%r241, [%r307+8];
	add.s32 	%r242, %r237, %r29;
	ld.shared.u32 	%r243, [%r242];
	add.s32 	%r244, %r243, %r241;
	min.s32 	%r245, %r244, %r240;
	bar.sync 	0;
	st.shared.u32 	[%r15], %r245;
	bar.sync 	0;
	ld.shared.u32 	%r246, [%r307+12];
	add.s32 	%r247, %r242, %r29;
	ld.shared.u32 	%r248, [%r247];
	add.s32 	%r249, %r248, %r246;
	min.s32 	%r333, %r249, %r245;
	bar.sync 	0;
	st.shared.u32 	[%r15], %r333;
	bar.sync 	0;
	add.s32 	%r309, %r309, 8;
	add.s32 	%r308, %r308, %r27;
	add.s32 	%r307, %r307, 32;
	setp.eq.s32 	%p18, %r309, 0;
	@%p18 bra 	$L__BB1_22;
	bra.uni 	$L__BB1_21;
$L__BB1_22:
	setp.eq.s32 	%p19, %r23, 0;
	@%p19 bra 	$L__BB1_30;
	and.b32  	%r49, %r79, 3;
	setp.lt.u32 	%p20, %r23, 4;
	@%p20 bra 	$L__BB1_25;
	add.s32 	%r251, %r319, %r6;
	shl.b32 	%r252, %r251, 2;
	add.s32 	%r254, %r88, %r252;
	ld.shared.u32 	%r255, [%r254];
	mad.lo.s32 	%r256, %r319, %r79, %r2;
	shl.b32 	%r257, %r256, 2;
	add.s32 	%r258, %r14, %r257;
	ld.shared.u32 	%r259, [%r258];
	add.s32 	%r260, %r259, %r255;
	min.s32 	%r261, %r260, %r333;
	bar.sync 	0;
	st.shared.u32 	[%r15], %r261;
	bar.sync 	0;
	ld.shared.u32 	%r262, [%r254+4];
	shl.b32 	%r263, %r79, 2;
	add.s32 	%r264, %r258, %r263;
	ld.shared.u32 	%r265, [%r264];
	add.s32 	%r266, %r265, %r262;
	min.s32 	%r267, %r266, %r261;
	bar.sync 	0;
	st.shared.u32 	[%r15], %r267;
	bar.sync 	0;
	ld.shared.u32 	%r268, [%r254+8];
	add.s32 	%r269, %r264, %r263;
	ld.shared.u32 	%r270, [%r269];
	add.s32 	%r271, %r270, %r268;
	min.s32 	%r272, %r271, %r267;
	bar.sync 	0;
	st.shared.u32 	[%r15], %r272;
	bar.sync 	0;
	ld.shared.u32 	%r273, [%r254+12];
	add.s32 	%r274, %r269, %r263;
	ld.shared.u32 	%r275, [%r274];
	add.s32 	%r276, %r275, %r273;
	min.s32 	%r333, %r276, %r272;
	bar.sync 	0;
	st.shared.u32 	[%r15], %r333;
	bar.sync 	0;
	add.s32 	%r319, %r319, 4;
$L__BB1_25:
	setp.eq.s32 	%p21, %r49, 0;
	@%p21 bra 	$L__BB1_30;
	setp.eq.s32 	%p22, %r49, 1;
	@%p22 bra 	$L__BB1_28;
	add.s32 	%r278, %r319, %r6;
	shl.b32 	%r279, %r278, 2;
	add.s32 	%r281, %r88, %r279;
	ld.shared.u32 	%r282, [%r281];
	mad.lo.s32 	%r283, %r319, %r79, %r2;
	shl.b32 	%r284, %r283, 2;
	add.s32 	%r285, %r14, %r284;
	ld.shared.u32 	%r286, [%r285];
	add.s32 	%r287, %r286, %r282;
	min.s32 	%r288, %r287, %r333;
	bar.sync 	0;
	st.shared.u32 	[%r15], %r288;
	bar.sync 	0;
	ld.shared.u32 	%r289, [%r281+4];
	shl.b32 	%r290, %r79, 2;
	add.s32 	%r291, %r285, %r290;
	ld.shared.u32 	%r292, [%r291];
	add.s32 	%r293, %r292, %r289;
	min.s32 	%r333, %r293, %r288;
	bar.sync 	0;
	st.shared.u32 	[%r15], %r333;
	bar.sync 	0;
	add.s32 	%r319, %r319, 2;
$L__BB1_28:
	and.b32  	%r294, %r79, 1;
	setp.eq.b32 	%p23, %r294, 1;
	not.pred 	%p24, %p23;
	@%p24 bra 	$L__BB1_30;
	add.s32 	%r295, %r319, %r6;
	shl.b32 	%r296, %r295, 2;
	add.s32 	%r298, %r88, %r296;
	ld.shared.u32 	%r299, [%r298];
	mad.lo.s32 	%r300, %r319, %r79, %r2;
	shl.b32 	%r301, %r300, 2;
	add.s32 	%r302, %r14, %r301;
	ld.shared.u32 	%r303, [%r302];
	add.s32 	%r304, %r303, %r299;
	min.s32 	%r333, %r304, %r333;
	bar.sync 	0;
	st.shared.u32 	[%r15], %r333;
	bar.sync 	0;
$L__BB1_30:
	not.pred 	%p25, %p1;
	@%p25 bra 	$L__BB1_32;
	st.global.u32 	[%rd2], %r333;
$L__BB1_32:
	ret;

}
.entry _Z12other_blocksimiPii(
	.param .u32 _Z12other_blocksimiPii_param_0,
	.param .u64 _Z12other_blocksimiPii_param_1,
	.param .u32 _Z12other_blocksimiPii_param_2,
	.param .u64 .ptr .align 1 _Z12other_blocksimiPii_param_3,
	.param .u32 _Z12other_blocksimiPii_param_4
)
{
	.reg .pred 	%p<16>;
	.reg .b32 	%r<189>;
	.reg .b64 	%rd<10>;

	ld.param.u32 	%r48, [_Z12other_blocksimiPii_param_0];
	ld.param.u64 	%rd3, [_Z12other_blocksimiPii_param_1];
	ld.param.u32 	%r49, [_Z12other_blocksimiPii_param_2];
	ld.param.u64 	%rd4, [_Z12other_blocksimiPii_param_3];
	ld.param.u32 	%r50, [_Z12other_blocksimiPii_param_4];
	cvta.to.global.u64 	%rd1, %rd4;
	mov.u32 	%r1, %ctaid.x;
	setp.eq.s32 	%p1, %r1, %r48;
	mov.u32 	%r2, %ctaid.y;
	setp.eq.s32 	%p2, %r2, %r48;
	or.pred  	%p3, %p1, %p2;
	@%p3 bra 	$L__BB2_19;
	mov.u32 	%r3, %tid.x;
	mov.u32 	%r4, %tid.y;
	mov.u32 	%r52, %ntid.y;
	mad.lo.s32 	%r5, %r52, %r2, %r4;
	mov.u32 	%r53, %ntid.x;
	mad.lo.s32 	%r6, %r53, %r1, %r3;
	mul.lo.s32 	%r7, %r50, %r4;
	add.s32 	%r8, %r7, %r3;
	mul.lo.s32 	%r54, %r50, %r48;
	add.s32 	%r9, %r54, %r4;
	add.s32 	%r10, %r54, %r3;
	mov.b32 	%r173, 200;
	max.s32 	%r55, %r6, %r9;
	setp.ge.s32 	%p4, %r55, %r49;
	@%p4 bra 	$L__BB2_3;
	cvt.u32.u64 	%r56, %rd3;
	mad.lo.s32 	%r57, %r9, %r56, %r6;
	mul.wide.s32 	%rd5, %r57, 4;
	add.s64 	%rd6, %rd1, %rd5;
	ld.global.u32 	%r173, [%rd6];
$L__BB2_3:
	shl.b32 	%r59, %r8, 2;
	mov.u32 	%r60, cacheGraphBaseRow;
	add.s32 	%r61, %r60, %r59;
	st.shared.u32 	[%r61], %r173;
	max.s32 	%r62, %r5, %r10;
	setp.ge.s32 	%p5, %r62, %r49;
	mov.b32 	%r174, 200;
	@%p5 bra 	$L__BB2_5;
	cvt.u32.u64 	%r63, %rd3;
	mad.lo.s32 	%r64, %r5, %r63, %r10;
	mul.wide.s32 	%rd7, %r64, 4;
	add.s64 	%rd8, %rd1, %rd7;
	ld.global.u32 	%r174, [%rd8];
$L__BB2_5:
	mul.lo.s32 	%r65, %r50, %r50;
	shl.b32 	%r66, %r65, 2;
	add.s32 	%r15, %r60, %r66;
	add.s32 	%r69, %r15, %r59;
	st.shared.u32 	[%r69], %r174;
	bar.sync 	0;
	max.s32 	%r70, %r5, %r6;
	setp.ge.s32 	%p6, %r70, %r49;
	@%p6 bra 	$L__BB2_19;
	cvt.u32.u64 	%r71, %rd3;
	mad.lo.s32 	%r72, %r5, %r71, %r6;
	mul.wide.s32 	%rd9, %r72, 4;
	add.s64 	%rd2, %rd1, %rd9;
	ld.global.u32 	%r188, [%rd2];
	setp.lt.s32 	%p7, %r50, 1;
	@%p7 bra 	$L__BB2_18;
	and.b32  	%r17, %r50, 7;
	setp.lt.u32 	%p8, %r50, 8;
	mov.b32 	%r183, 0;
	@%p8 bra 	$L__BB2_10;
	and.b32  	%r183, %r50, 2147483640;
	neg.s32 	%r177, %r183;
	shl.b32 	%r75, %r3, 2;
	add.s32 	%r176, %r60, %r75;
	shl.b32 	%r21, %r50, 5;
	shl.b32 	%r77, %r4, 2;
	shl.b32 	%r22, %r50, 2;
	add.s32 	%r78, %r77, %r22;
	mad.lo.s32 	%r79, %r50, %r78, %r60;
	add.s32 	%r175, %r79, 16;
$L__BB2_9:
	.pragma "nounroll";
	ld.shared.u32 	%r80, [%r175+-16];
	ld.shared.u32 	%r81, [%r176];
	add.s32 	%r82, %r81, %r80;
	min.s32 	%r83, %r188, %r82;
	ld.shared.u32 	%r84, [%r175+-12];
	add.s32 	%r85, %r176, %r22;
	ld.shared.u32 	%r86, [%r85];
	add.s32 	%r87, %r86, %r84;
	min.s32 	%r88, %r83, %r87;
	ld.shared.u32 	%r89, [%r175+-8];
	add.s32 	%r90, %r85, %r22;
	ld.shared.u32 	%r91, [%r90];
	add.s32 	%r92, %r91, %r89;
	min.s32 	%r93, %r88, %r92;
	ld.shared.u32 	%r94, [%r175+-4];
	add.s32 	%r95, %r90, %r22;
	ld.shared.u32 	%r96, [%r95];
	add.s32 	%r97, %r96, %r94;
	min.s32 	%r98, %r93, %r97;
	ld.shared.u32 	%r99, [%r175];
	add.s32 	%r100, %r95, %r22;
	ld.shared.u32 	%r101, [%r100];
	add.s32 	%r102, %r101, %r99;
	min.s32 	%r103, %r98, %r102;
	ld.shared.u32 	%r104, [%r175+4];
	add.s32 	%r105, %r100, %r22;
	ld.shared.u32 	%r106, [%r105];
	add.s32 	%r107, %r106, %r104;
	min.s32 	%r108, %r103, %r107;
	ld.shared.u32 	%r109, [%r175+8];
	add.s32 	%r110, %r105, %r22;
	ld.shared.u32 	%r111, [%r110];
	add.s32 	%r112, %r111, %r109;
	min.s32 	%r113, %r108, %r112;
	ld.shared.u32 	%r114, [%r175+12];
	add.s32 	%r115, %r110, %r22;
	ld.shared.u32 	%r116, [%r115];
	add.s32 	%r117, %r116, %r114;
	min.s32 	%r188, %r113, %r117;
	add.s32 	%r177, %r177, 8;
	add.s32 	%r176, %r176, %r21;
	add.s32 	%r175, %r175, 32;
	setp.ne.s32 	%p9, %r177, 0;
	@%p9 bra 	$L__BB2_9;
$L__BB2_10:
	setp.eq.s32 	%p10, %r17, 0;
	@%p10 bra 	$L__BB2_18;
	and.b32  	%r35, %r50, 3;
	setp.lt.u32 	%p11, %r17, 4;
	@%p11 bra 	$L__BB2_13;
	add.s32 	%r119, %r183, %r7;
	shl.b32 	%r120, %r119, 2;
	add.s32 	%r121, %r15, %r120;
	ld.shared.u32 	%r122, [%r121];
	mad.lo.s32 	%r123, %r183, %r50, %r3;
	shl.b32 	%r124, %r123, 2;
	add.s32 	%r126, %r60, %r124;
	ld.shared.u32 	%r127, [%r126];
	add.s32 	%r128, %r127, %r122;
	min.s32 	%r129, %r188, %r128;
	ld.shared.u32 	%r130, [%r121+4];
	shl.b32 	%r131, %r50, 2;
	add.s32 	%r132, %r126, %r131;
	ld.shared.u32 	%r133, [%r132];
	add.s32 	%r134, %r133, %r130;
	min.s32 	%r135, %r129, %r134;
	ld.shared.u32 	%r136, [%r121+8];
	add.s32 	%r137, %r132, %r131;
	ld.shared.u32 	%r138, [%r137];
	add.s32 	%r139, %r138, %r136;
	min.s32 	%r140, %r135, %r139;
	ld.shared.u32 	%r141, [%r121+12];
	add.s32 	%r142, %r137, %r131;
	ld.shared.u32 	%r143, [%r142];
	add.s32 	%r144, %r143, %r141;
	min.s32 	%r188, %r140, %r144;
	add.s32 	%r183, %r183, 4;
$L__BB2_13:
	setp.eq.s32 	%p12, %r35, 0;
	@%p12 bra 	$L__BB2_18;
	setp.eq.s32 	%p13, %r35, 1;
	@%p13 bra 	$L__BB2_16;
	add.s32 	%r146, %r183, %r7;
	shl.b32 	%r147, %r146, 2;
	add.s32 	%r148, %r15, %r147;
	ld.shared.u32 	%r149, [%r148];
	mad.lo.s32 	%r150, %r183, %r50, %r3;
	shl.b32 	%r151, %r150, 2;
	add.s32 	%r153, %r60, %r151;
	ld.shared.u32 	%r154, [%r153];
	add.s32 	%r155, %r154, %r149;
	min.s32 	%r156, %r188, %r155;
	ld.shared.u32 	%r157, [%r148+4];
	shl.b32 	%r158, %r50, 2;
	add.s32 	%r159, %r153, %r158;
	ld.shared.u32 	%r160, [%r159];
	add.s32 	%r161, %r160, %r157;
	min.s32 	%r188, %r156, %r161;
	add.s32 	%r183, %r183, 2;
$L__BB2_16:
	and.b32  	%r162, %r50, 1;
	setp.eq.b32 	%p14, %r162, 1;
	not.pred 	%p15, %p14;
	@%p15 bra 	$L__BB2_18;
	add.s32 	%r163, %r183, %r7;
	shl.b32 	%r164, %r163, 2;
	add.s32 	%r165, %r15, %r164;
	ld.shared.u32 	%r166, [%r165];
	mad.lo.s32 	%r167, %r183, %r50, %r3;
	shl.b32 	%r168, %r167, 2;
	add.s32 	%r170, %r60, %r168;
	ld.shared.u32 	%r171, [%r170];
	add.s32 	%r172, %r171, %r166;
	min.s32 	%r188, %r188, %r172;
$L__BB2_18:
	st.global.u32 	[%rd2], %r188;
$L__BB2_19:
	ret;

}


// ===== COMPILED SASS (sm_100) =====

	.target	sm_100

	.elftype	@"ET_EXEC"


//--------------------- .note.nv.tkinfo           --------------------------
	.section	.note.nv.tkinfo,"",@"SHT_NOTE"
	.sectionflags	@"SHF_NOTE_NV_TKINFO"
	.tkinfo
        /*0018*/ 	.word	0x00000002
        /*0030*/ 	.string	""
        /*0030*/ 	.string	"ptxas"
        /*0030*/ 	.string	"Cuda compilation tools, release 13.0, V13.0.88"
        /*0030*/ 	.string	"Build cuda_13.0.r13.0/compiler.36424714_0"
        /*0030*/ 	.string	"-arch sm_100 -m 64 "



//--------------------- .note.nv.cuinfo           --------------------------
	.section	.note.nv.cuinfo,"",@"SHT_NOTE"
	.sectionflags	@"SHF_NOTE_NV_CUINFO"
        /*0018*/ 	.short	0x0002
        /*001a*/ 	.short	0x0064
        /*001c*/ 	.short	0x0082
	.zero		2


//--------------------- .nv.info                  --------------------------
	.section	.nv.info,"",@"SHT_CUDA_INFO"
	.align	4


	//----- nvinfo : EIATTR_REGCOUNT
	.align		4
        /*0000*/ 	.byte	0x04, 0x2f
        /*0002*/ 	.short	(.L_1 - .L_0)
	.align		4
.L_0:
        /*0004*/ 	.word	index@(_Z14self_dependentimiPii)
        /*0008*/ 	.word	0x00000016


	//----- nvinfo : EIATTR_FRAME_SIZE
	.align		4
.L_1:
        /*000c*/ 	.byte	0x04, 0x11
        /*000e*/ 	.short	(.L_3 - .L_2)
	.align		4
.L_2:
        /*0010*/ 	.word	index@(_Z14self_dependentimiPii)
        /*0014*/ 	.word	0x00000000


	//----- nvinfo : EIATTR_REGCOUNT
	.align		4
.L_3:
        /*0018*/ 	.byte	0x04, 0x2f
        /*001a*/ 	.short	(.L_5 - .L_4)
	.align		4
.L_4:
        /*001c*/ 	.word	index@(_Z16pivot_row_columnimiPii)
        /*0020*/ 	.word	0x00000017


	//----- nvinfo : EIATTR_FRAME_SIZE
	.align		4
.L_5:
        /*0024*/ 	.byte	0x04, 0x11
        /*0026*/ 	.short	(.L_7 - .L_6)
	.align		4
.L_6:
        /*0028*/ 	.word	index@(_Z16pivot_row_columnimiPii)
        /*002c*/ 	.word	0x00000000


	//----- nvinfo : EIATTR_REGCOUNT
	.align		4
.L_7:
        /*0030*/ 	.byte	0x04, 0x2f
        /*0032*/ 	.short	(.L_9 - .L_8)
	.align		4
.L_8:
        /*0034*/ 	.word	index@(_Z12other_blocksimiPii)
        /*0038*/ 	.word	0x0000001b


	//----- nvinfo : EIATTR_FRAME_SIZE
	.align		4
.L_9:
        /*003c*/ 	.byte	0x04, 0x11
        /*003e*/ 	.short	(.L_11 - .L_10)
	.align		4
.L_10:
        /*0040*/ 	.word	index@(_Z12other_blocksimiPii)
        /*0044*/ 	.word	0x00000000


	//----- nvinfo : EIATTR_MIN_STACK_SIZE
	.align		4
.L_11:
        /*0048*/ 	.byte	0x04, 0x12
        /*004a*/ 	.short	(.L_13 - .L_12)
	.align		4
.L_12:
        /*004c*/ 	.word	index@(_Z12other_blocksimiPii)
        /*0050*/ 	.word	0x00000000


	//----- nvinfo : EIATTR_MIN_STACK_SIZE
	.align		4
.L_13:
        /*0054*/ 	.byte	0x04, 0x12
        /*0056*/ 	.short	(.L_15 - .L_14)
	.align		4
.L_14:
        /*0058*/ 	.word	index@(_Z16pivot_row_columnimiPii)
        /*005c*/ 	.word	0x00000000


	//----- nvinfo : EIATTR_MIN_STACK_SIZE
	.align		4
.L_15:
        /*0060*/ 	.byte	0x04, 0x12
        /*0062*/ 	.short	(.L_17 - .L_16)
	.align		4
.L_16:
        /*0064*/ 	.word	index@(_Z14self_dependentimiPii)
        /*0068*/ 	.word	0x00000000
.L_17:


//--------------------- .nv.compat                --------------------------
	.section	.nv.compat,"",@"SHT_CUDA_COMPAT_INFO"
	.align	4
        /*0000*/ 	.byte	0x02, 0x09, 0x00, 0x00, 0x02, 0x02, 0x01, 0x00, 0x02, 0x05, 0x05, 0x00, 0x03, 0x07, 0x01, 0x01
        /*0010*/ 	.byte	0x02, 0x03, 0x00, 0x00, 0x02, 0x06, 0x01, 0x00, 0x04, 0x0b, 0x08, 0x00, 0x09, 0x00, 0x00, 0x00
        /*0020*/ 	.byte	0x00, 0x00, 0x00, 0x00


//--------------------- .nv.info._Z12other_blocksimiPii --------------------------
	.section	.nv.info._Z12other_blocksimiPii,"",@"SHT_CUDA_INFO"
	.sectionflags	@""
	.align	4


	//----- nvinfo : EIATTR_CUDA_API_VERSION
	.align		4
        /*0000*/ 	.byte	0x04, 0x37
        /*0002*/ 	.short	(.L_19 - .L_18)
.L_18:
        /*0004*/ 	.word	0x00000082


	//----- nvinfo : EIATTR_KPARAM_INFO
	.align		4
.L_19:
        /*0008*/ 	.byte	0x04, 0x17
        /*000a*/ 	.short	(.L_21 - .L_20)
.L_20:
        /*000c*/ 	.word	0x00000000
        /*0010*/ 	.short	0x0004
        /*0012*/ 	.short	0x0020
        /*0014*/ 	.byte	0x00, 0xf0, 0x11, 0x00


	//----- nvinfo : EIATTR_KPARAM_INFO
	.align		4
.L_21:
        /*0018*/ 	.byte	0x04, 0x17
        /*001a*/ 	.short	(.L_23 - .L_22)
.L_22:
        /*001c*/ 	.word	0x00000000
        /*0020*/ 	.short	0x0003
        /*0022*/ 	.short	0x0018
        /*0024*/ 	.byte	0x00, 0xf5, 0x21, 0x00


	//----- nvinfo : EIATTR_KPARAM_INFO
	.align		4
.L_23:
        /*0028*/ 	.byte	0x04, 0x17
        /*002a*/ 	.short	(.L_25 - .L_24)
.L_24:
        /*002c*/ 	.word	0x00000000
        /*0030*/ 	.short	0x0002
        /*0032*/ 	.short	0x0010
        /*0034*/ 	.byte	0x00, 0xf0, 0x11, 0x00


	//----- nvinfo : EIATTR_KPARAM_INFO
	.align		4
.L_25:
        /*0038*/ 	.byte	0x04, 0x17
        /*003a*/ 	.short	(.L_27 - .L_26)
.L_26:
        /*003c*/ 	.word	0x00000000
        /*0040*/ 	.short	0x0001
        /*0042*/ 	.short	0x0008
        /*0044*/ 	.byte	0x00, 0xf0, 0x21, 0x00


	//----- nvinfo : EIATTR_KPARAM_INFO
	.align		4
.L_27:
        /*0048*/ 	.byte	0x04, 0x17
        /*004a*/ 	.short	(.L_29 - .L_28)
.L_28:
        /*004c*/ 	.word	0x00000000
        /*0050*/ 	.short	0x0000
        /*0052*/ 	.short	0x0000
        /*0054*/ 	.byte	0x00, 0xf0, 0x11, 0x00


	//----- nvinfo : EIATTR_SPARSE_MMA_MASK
	.align		4
.L_29:
        /*0058*/ 	.byte	0x03, 0x50
        /*005a*/ 	.short	0x0000


	//----- nvinfo : EIATTR_MAXREG_COUNT
	.align		4
        /*005c*/ 	.byte	0x03, 0x1b
        /*005e*/ 	.short	0x00ff


	//----- nvinfo : EIATTR_NUM_BARRIERS
	.align		4
        /*0060*/ 	.byte	0x02, 0x4c
        /*0062*/ 	.byte	0x01
	.zero		1


	//----- nvinfo : EIATTR_MERCURY_ISA_VERSION
	.align		4
        /*0064*/ 	.byte	0x03, 0x5f
        /*0066*/ 	.short	0x0101


	//----- nvinfo : EIATTR_VRC_CTA_INIT_COUNT
	.align		4
        /*0068*/ 	.byte	0x02, 0x4a
	.zero		1
	.zero		1


	//----- nvinfo : EIATTR_EXIT_INSTR_OFFSETS
	.align		4
        /*006c*/ 	.byte	0x04, 0x1c
        /*006e*/ 	.short	(.L_31 - .L_30)


	//   ....[0]....
.L_30:
        /*0070*/ 	.word	0x00000060


	//   ....[1]....
        /*0074*/ 	.word	0x000002f0


	//   ....[2]....
        /*0078*/ 	.word	0x000009e0


	//----- nvinfo : EIATTR_CBANK_PARAM_SIZE
	.align		4
.L_31:
        /*007c*/ 	.byte	0x03, 0x19
        /*007e*/ 	.short	0x0024


	//----- nvinfo : EIATTR_PARAM_CBANK
	.align		4
        /*0080*/ 	.byte	0x04, 0x0a
        /*0082*/ 	.short	(.L_33 - .L_32)
	.align		4
.L_32:
        /*0084*/ 	.word	index@(.nv.constant0._Z12other_blocksimiPii)
        /*0088*/ 	.short	0x0380
        /*008a*/ 	.short	0x0024


	//----- nvinfo : EIATTR_SW_WAR
	.align		4
.L_33:
        /*008c*/ 	.byte	0x04, 0x36
        /*008e*/ 	.short	(.L_35 - .L_34)
.L_34:
        /*0090*/ 	.word	0x00000008
.L_35:


//--------------------- .nv.info._Z16pivot_row_columnimiPii --------------------------
	.section	.nv.info._Z16pivot_row_columnimiPii,"",@"SHT_CUDA_INFO"
	.sectionflags	@""
	.align	4


	//----- nvinfo : EIATTR_CUDA_API_VERSION
	.align		4
        /*0000*/ 	.byte	0x04, 0x37
        /*0002*/ 	.short	(.L_37 - .L_36)
.L_36:
        /*0004*/ 	.word	0x00000082


	//----- nvinfo : EIATTR_KPARAM_INFO
	.align		4
.L_37:
        /*0008*/ 	.byte	0x04, 0x17
        /*000a*/ 	.short	(.L_39 - .L_38)
.L_38:
        /*000c*/ 	.word	0x00000000
        /*0010*/ 	.short	0x0004
        /*0012*/ 	.short	0x0020
        /*0014*/ 	.byte	0x00, 0xf0, 0x11, 0x00


	//----- nvinfo : EIATTR_KPARAM_INFO
	.align		4
.L_39:
        /*0018*/ 	.byte	0x04, 0x17
        /*001a*/ 	.short	(.L_41 - .L_40)
.L_40:
        /*001c*/ 	.word	0x00000000
        /*0020*/ 	.short	0x0003
        /*0022*/ 	.short	0x0018
        /*0024*/ 	.byte	0x00, 0xf5, 0x21, 0x00


	//----- nvinfo : EIATTR_KPARAM_INFO
	.align		4
.L_41:
        /*0028*/ 	.byte	0x04, 0x17
        /*002a*/ 	.short	(.L_43 - .L_42)
.L_42:
        /*002c*/ 	.word	0x00000000
        /*0030*/ 	.short	0x0002
        /*0032*/ 	.short	0x0010
        /*0034*/ 	.byte	0x00, 0xf0, 0x11, 0x00


	//----- nvinfo : EIATTR_KPARAM_INFO
	.align		4
.L_43:
        /*0038*/ 	.byte	0x04, 0x17
        /*003a*/ 	.short	(.L_45 - .L_44)
.L_44:
        /*003c*/ 	.word	0x00000000
        /*0040*/ 	.short	0x0001
        /*0042*/ 	.short	0x0008
        /*0044*/ 	.byte	0x00, 0xf0, 0x21, 0x00


	//----- nvinfo : EIATTR_KPARAM_INFO
	.align		4
.L_45:
        /*0048*/ 	.byte	0x04, 0x17
        /*004a*/ 	.short	(.L_47 - .L_46)
.L_46:
        /*004c*/ 	.word	0x00000000
        /*0050*/ 	.short	0x0000
        /*0052*/ 	.short	0x0000
        /*0054*/ 	.byte	0x00, 0xf0, 0x11, 0x00


	//----- nvinfo : EIATTR_SPARSE_MMA_MASK
	.align		4
.L_47:
        /*0058*/ 	.byte	0x03, 0x50
        /*005a*/ 	.short	0x0000


	//----- nvinfo : EIATTR_MAXREG_COUNT
	.align		4
        /*005c*/ 	.byte	0x03, 0x1b
        /*005e*/ 	.short	0x00ff


	//----- nvinfo : EIATTR_NUM_BARRIERS
	.align		4
        /*0060*/ 	.byte	0x02, 0x4c
        /*0062*/ 	.byte	0x01
	.zero		1


	//----- nvinfo : EIATTR_MERCURY_ISA_VERSION
	.align		4
        /*0064*/ 	.byte	0x03, 0x5f
        /*0066*/ 	.short	0x0101


	//----- nvinfo : EIATTR_VRC_CTA_INIT_COUNT
	.align		4
        /*0068*/ 	.byte	0x02, 0x4a
	.zero		1
	.zero		1


	//----- nvinfo : EIATTR_EXIT_INSTR_OFFSETS
	.align		4
        /*006c*/ 	.byte	0x04, 0x1c
        /*006e*/ 	.short	(.L_49 - .L_48)


	//   ....[0]....
.L_48:
        /*0070*/ 	.word	0x00000040


	//   ....[1]....
        /*0074*/ 	.word	0x000015d0


	//   ....[2]....
        /*0078*/ 	.word	0x000015f0


	//----- nvinfo : EIATTR_CBANK_PARAM_SIZE
	.align		4
.L_49:
        /*007c*/ 	.byte	0x03, 0x19
        /*007e*/ 	.short	0x0024


	//----- nvinfo : EIATTR_PARAM_CBANK
	.align		4
        /*0080*/ 	.byte	0x04, 0x0a
        /*0082*/ 	.short	(.L_51 - .L_50)
	.align		4
.L_50:
        /*0084*/ 	.word	index@(.nv.constant0._Z16pivot_row_columnimiPii)
        /*0088*/ 	.short	0x0380
        /*008a*/ 	.short	0x0024


	//----- nvinfo : EIATTR_SW_WAR
	.align		4
.L_51:
        /*008c*/ 	.byte	0x04, 0x36
        /*008e*/ 	.short	(.L_53 - .L_52)
.L_52:
        /*0090*/ 	.word	0x00000008
.L_53:


//--------------------- .nv.info._Z14self_dependentimiPii --------------------------
	.section	.nv.info._Z14self_dependentimiPii,"",@"SHT_CUDA_INFO"
	.sectionflags	@""
	.align	4


	//----- nvinfo : EIATTR_CUDA_API_VERSION
	.align		4
        /*0000*/ 	.byte	0x04, 0x37
        /*0002*/ 	.short	(.L_55 - .L_54)
.L_54:
        /*0004*/ 	.word	0x00000082


	//----- nvinfo : EIATTR_KPARAM_INFO
	.align		4
.L_55:
        /*0008*/ 	.byte	0x04, 0x17
        /*000a*/ 	.short	(.L_57 - .L_56)
.L_56:
        /*000c*/ 	.word	0x00000000
        /*0010*/ 	.short	0x0004
        /*0012*/ 	.short	0x0020
        /*0014*/ 	.byte	0x00, 0xf0, 0x11, 0x00


	//----- nvinfo : EIATTR_KPARAM_INFO
	.align		4
.L_57:
        /*0018*/ 	.byte	0x04, 0x17
        /*001a*/ 	.short	(.L_59 - .L_58)
.L_58:
        /*001c*/ 	.word	0x00000000
        /*0020*/ 	.short	0x0003
        /*0022*/ 	.short	0x0018
        /*0024*/ 	.byte	0x00, 0xf5, 0x21, 0x00


	//----- nvinfo : EIATTR_KPARAM_INFO
	.align		4
.L_59:
        /*0028*/ 	.byte	0x04, 0x17
        /*002a*/ 	.short	(.L_61 - .L_60)
.L_60:
        /*002c*/ 	.word	0x00000000
        /*0030*/ 	.short	0x0002
        /*0032*/ 	.short	0x0010
        /*0034*/ 	.byte	0x00, 0xf0, 0x11, 0x00


	//----- nvinfo : EIATTR_KPARAM_INFO
	.align		4
.L_61:
        /*0038*/ 	.byte	0x04, 0x17
        /*003a*/ 	.short	(.L_63 - .L_62)
.L_62:
        /*003c*/ 	.word	0x00000000
        /*0040*/ 	.short	0x0001
        /*0042*/ 	.short	0x0008
        /*0044*/ 	.byte	0x00, 0xf0, 0x21, 0x00


	//----- nvinfo : EIATTR_KPARAM_INFO
	.align		4
.L_63:
        /*0048*/ 	.byte	0x04, 0x17
        /*004a*/ 	.short	(.L_65 - .L_64)
.L_64:
        /*004c*/ 	.word	0x00000000
        /*0050*/ 	.short	0x0000
        /*0052*/ 	.short	0x0000
        /*0054*/ 	.byte	0x00, 0xf0, 0x11, 0x00


	//----- nvinfo : EIATTR_SPARSE_MMA_MASK
	.align		4
.L_65:
        /*0058*/ 	.byte	0x03, 0x50
        /*005a*/ 	.short	0x0000


	//----- nvinfo : EIATTR_MAXREG_COUNT
	.align		4
        /*005c*/ 	.byte	0x03, 0x1b
        /*005e*/ 	.short	0x00ff


	//----- nvinfo : EIATTR_NUM_BARRIERS
	.align		4
        /*0060*/ 	.byte	0x02, 0x4c
        /*0062*/ 	.byte	0x01
	.zero		1


	//----- nvinfo : EIATTR_MERCURY_ISA_VERSION
	.align		4
        /*0064*/ 	.byte	0x03, 0x5f
        /*0066*/ 	.short	0x0101


	//----- nvinfo : EIATTR_VRC_CTA_INIT_COUNT
	.align		4
        /*0068*/ 	.byte	0x02, 0x4a
	.zero		1
	.zero		1


	//----- nvinfo : EIATTR_EXIT_INSTR_OFFSETS
	.align		4
        /*006c*/ 	.byte	0x04, 0x1c
        /*006e*/ 	.short	(.L_67 - .L_66)


	//   ....[0]....
.L_66:
        /*0070*/ 	.word	0x00000650


	//   ....[1]....
        /*0074*/ 	.word	0x00000680


	//----- nvinfo : EIATTR_CBANK_PARAM_SIZE
	.align		4
.L_67:
        /*0078*/ 	.byte	0x03, 0x19
        /*007a*/ 	.short	0x0024


	//----- nvinfo : EIATTR_PARAM_CBANK
	.align		4
        /*007c*/ 	.byte	0x04, 0x0a
        /*007e*/ 	.short	(.L_69 - .L_68)
	.align		4
.L_68:
        /*0080*/ 	.word	index@(.nv.constant0._Z14self_dependentimiPii)
        /*0084*/ 	.short	0x0380
        /*0086*/ 	.short	0x0024


	//----- nvinfo : EIATTR_SW_WAR
	.align		4
.L_69:
        /*0088*/ 	.byte	0x04, 0x36
        /*008a*/ 	.short	(.L_71 - .L_70)
.L_70:
        /*008c*/ 	.word	0x00000008
.L_71:


//--------------------- .nv.callgraph             --------------------------
	.section	.nv.callgraph,"",@"SHT_CUDA_CALLGRAPH"
	.align	4
	.sectionentsize	8
	.align		4
        /*0000*/ 	.word	0x00000000
	.align		4
        /*0004*/ 	.word	0xffffffff
	.align		4
        /*0008*/ 	.word	0x00000000
	.align		4
        /*000c*/ 	.word	0xfffffffe
	.align		4
        /*0010*/ 	.word	0x00000000
	.align		4
        /*0014*/ 	.word	0xfffffffd
	.align		4
        /*0018*/ 	.word	0x00000000
	.align		4
        /*001c*/ 	.word	0xfffffffc


//--------------------- .text._Z12other_blocksimiPii --------------------------
	.section	.text._Z12other_blocksimiPii,"ax",@progbits
	.align	128
.text._Z12other_blocksimiPii:
        .type           _Z12other_blocksimiPii,@function
        .size           _Z12other_blocksimiPii,(.L_x_22 - _Z12other_blocksimiPii)
        .other          _Z12other_blocksimiPii,@"STO_CUDA_ENTRY STV_DEFAULT"
_Z12other_blocksimiPii:
[----:B------:R-:W-:Y:S08]  /*0000*/  LDC R1, c[0x0][0x37c] ;  /* 0x0000df00ff017b82 */ /* 0x000ff00000000800 */
[----:B------:R-:W0:Y:S08]  /*0010*/  S2UR UR5, SR_CTAID.Y ;  /* 0x00000000000579c3 */ /* 0x000e300000002600 */
[----:B------:R-:W0:Y:S08]  /*0020*/  LDC R11, c[0x0][0x380] ;  /* 0x0000e000ff0b7b82 */ /* 0x000e300000000800 */
[----:B------:R-:W1:Y:S01]  /*0030*/  S2UR UR4, SR_CTAID.X ;  /* 0x00000000000479c3 */ /* 0x000e620000002500 */
[----:B0-----:R-:W-:-:S04]  /*0040*/  ISETP.NE.AND P0, PT, R11, UR5, PT ;  /* 0x000000050b007c0c */ /* 0x001fc8000bf05270 */
[----:B-1----:R-:W-:-:S13]  /*0050*/  ISETP.EQ.OR P0, PT, R11, UR4, !P0 ;  /* 0x000000040b007c0c */ /* 0x002fda000c702670 */
[----:B------:R-:W-:Y:S05]  /*0060*/  @P0 EXIT ;  /* 0x000000000000094d */ /* 0x000fea0003800000 */
[----:B------:R-:W0:Y:S01]  /*0070*/  S2R R0, SR_TID.Y ;  /* 0x0000000000007919 */ /* 0x000e220000002200 */
[----:B------:R-:W1:Y:S01]  /*0080*/  LDC R3, c[0x0][0x364] ;  /* 0x0000d900ff037b82 */ /* 0x000e620000000800 */
[----:B------:R-:W0:Y:S01]  /*0090*/  LDCU UR12, c[0x0][0x3a0] ;  /* 0x00007400ff0c77ac */ /* 0x000e220008000800 */
[----:B------:R-:W-:Y:S01]  /*00a0*/  IMAD.MOV.U32 R12, RZ, RZ, 0xc8 ;  /* 0x000000c8ff0c7424 */ /* 0x000fe200078e00ff */
[----:B------:R-:W2:Y:S01]  /*00b0*/  S2R R5, SR_TID.X ;  /* 0x0000000000057919 */ /* 0x000ea20000002100 */
[----:B------:R-:W3:Y:S04]  /*00c0*/  LDCU UR6, c[0x0][0x390] ;  /* 0x00007200ff0677ac */ /* 0x000ee80008000800 */
[----:B------:R-:W4:Y:S01]  /*00d0*/  LDC R6, c[0x0][0x360] ;  /* 0x0000d800ff067b82 */ /* 0x000f220000000800 */
[----:B------:R-:W5:Y:S01]  /*00e0*/  LDCU.64 UR10, c[0x0][0x358] ;  /* 0x00006b00ff0a77ac */ /* 0x000f620008000a00 */
[----:B0-----:R-:W-:-:S02]  /*00f0*/  IMAD R4, R11, UR12, R0 ;  /* 0x0000000c0b047c24 */ /* 0x001fc4000f8e0200 */
[----:B-1----:R-:W-:Y:S02]  /*0100*/  IMAD R2, R3, UR5, R0 ;  /* 0x0000000503027c24 */ /* 0x002fe4000f8e0200 */
[--C-:B--2---:R-:W-:Y:S02]  /*0110*/  IMAD R11, R11, UR12, R5.reuse ;  /* 0x0000000c0b0b7c24 */ /* 0x104fe4000f8e0205 */
[----:B----4-:R-:W-:-:S03]  /*0120*/  IMAD R3, R6, UR4, R5 ;  /* 0x0000000406037c24 */ /* 0x010fc6000f8e0205 */
[----:B------:R-:W-:Y:S02]  /*0130*/  VIMNMX R7, PT, PT, R2, R11, !PT ;  /* 0x0000000b02077248 */ /* 0x000fe40007fe0100 */
[----:B------:R-:W-:Y:S02]  /*0140*/  VIMNMX R6, PT, PT, R3, R4, !PT ;  /* 0x0000000403067248 */ /* 0x000fe40007fe0100 */
[----:B---3--:R-:W-:Y:S02]  /*0150*/  ISETP.GE.AND P1, PT, R7, UR6, PT ;  /* 0x0000000607007c0c */ /* 0x008fe4000bf26270 */
[----:B------:R-:W-:-:S11]  /*0160*/  ISETP.GE.AND P0, PT, R6, UR6, PT ;  /* 0x0000000606007c0c */ /* 0x000fd6000bf06270 */
[----:B------:R-:W0:Y:S08]  /*0170*/  @!P1 LDC R13, c[0x0][0x388] ;  /* 0x0000e200ff0d9b82 */ /* 0x000e300000000800 */
[----:B------:R-:W1:Y:S08]  /*0180*/  @!P0 LDC R10, c[0x0][0x388] ;  /* 0x0000e200ff0a8b82 */ /* 0x000e700000000800 */
[----:B------:R-:W2:Y:S08]  /*0190*/  @!P0 LDC.64 R6, c[0x0][0x398] ;  /* 0x0000e600ff068b82 */ /* 0x000eb00000000a00 */
[----:B------:R-:W3:Y:S01]  /*01a0*/  @!P1 LDC.64 R8, c[0x0][0x398] ;  /* 0x0000e600ff089b82 */ /* 0x000ee20000000a00 */
[----:B0-----:R-:W-:-:S02]  /*01b0*/  @!P1 IMAD R13, R2, R13, R11 ;  /* 0x0000000d020d9224 */ /* 0x001fc400078e020b */
[----:B-1----:R-:W-:Y:S02]  /*01c0*/  @!P0 IMAD R11, R4, R10, R3 ;  /* 0x0000000a040b8224 */ /* 0x002fe400078e0203 */
[----:B------:R-:W-:Y:S02]  /*01d0*/  IMAD.MOV.U32 R10, RZ, RZ, 0xc8 ;  /* 0x000000c8ff0a7424 */ /* 0x000fe400078e00ff */
[----:B--2---:R-:W-:-:S05]  /*01e0*/  @!P0 IMAD.WIDE R6, R11, 0x4, R6 ;  /* 0x000000040b068825 */ /* 0x004fca00078e0206 */
[----:B-----5:R0:W2:Y:S01]  /*01f0*/  @!P0 LDG.E R10, desc[UR10][R6.64] ;  /* 0x0000000a060a8981 */ /* 0x0200a2000c1e1900 */
[----:B---3--:R-:W-:-:S05]  /*0200*/  @!P1 IMAD.WIDE R8, R13, 0x4, R8 ;  /* 0x000000040d089825 */ /* 0x008fca00078e0208 */
[----:B------:R-:W3:Y:S01]  /*0210*/  @!P1 LDG.E R12, desc[UR10][R8.64] ;  /* 0x0000000a080c9981 */ /* 0x000ee2000c1e1900 */
[----:B------:R-:W1:Y:S01]  /*0220*/  S2UR UR5, SR_CgaCtaId ;  /* 0x00000000000579c3 */ /* 0x000e620000008800 */
[----:B------:R-:W-:Y:S01]  /*0230*/  UMOV UR4, 0x400 ;  /* 0x0000040000047882 */ /* 0x000fe20000000000 */
[----:B------:R-:W-:Y:S01]  /*0240*/  IMAD R4, R0, UR12, R5 ;  /* 0x0000000c00047c24 */ /* 0x000fe2000f8e0205 */
[----:B------:R-:W-:-:S04]  /*0250*/  VIMNMX R11, PT, PT, R2, R3, !PT ;  /* 0x00000003020b7248 */ /* 0x000fc80007fe0100 */
[----:B------:R-:W-:Y:S01]  /*0260*/  ISETP.GE.AND P0, PT, R11, UR6, PT ;  /* 0x000000060b007c0c */ /* 0x000fe2000bf06270 */
[----:B-1----:R-:W-:Y:S02]  /*0270*/  ULEA UR4, UR5, UR4, 0x18 ;  /* 0x0000000405047291 */ /* 0x002fe4000f8ec0ff */
[----:B------:R-:W-:-:S04]  /*0280*/  UIMAD UR5, UR12, UR12, URZ ;  /* 0x0000000c0c0572a4 */ /* 0x000fc8000f8e02ff */
[----:B------:R-:W-:Y:S02]  /*0290*/  ULEA UR5, UR5, UR4, 0x2 ;  /* 0x0000000405057291 */ /* 0x000fe4000f8e10ff */
[----:B------:R-:W-:-:S04]  /*02a0*/  LEA R11, R4, UR4, 0x2 ;  /* 0x00000004040b7c11 */ /* 0x000fc8000f8e10ff */
[----:B0-----:R-:W-:Y:S01]  /*02b0*/  LEA R7, R4, UR5, 0x2 ;  /* 0x0000000504077c11 */ /* 0x001fe2000f8e10ff */
[----:B--2---:R0:W-:Y:S04]  /*02c0*/  STS [R11], R10 ;  /* 0x0000000a0b007388 */ /* 0x0041e80000000800 */
[----:B---3--:R0:W-:Y:S01]  /*02d0*/  STS [R7], R12 ;  /* 0x0000000c07007388 */ /* 0x0081e20000000800 */
[----:B------:R-:W-:Y:S06]  /*02e0*/  BAR.SYNC.DEFER_BLOCKING 0x0 ;  /* 0x0000000000007b1d */ /* 0x000fec0000010000 */
[----:B------:R-:W-:Y:S05]  /*02f0*/  @P0 EXIT ;  /* 0x000000000000094d */ /* 0x000fea0003800000 */
[----:B0-----:R-:W0:Y:S01]  /*0300*/  LDC.64 R6, c[0x0][0x398] ;  /* 0x0000e600ff067b82 */ /* 0x001e220000000a00 */
[----:B------:R-:W1:Y:S02]  /*0310*/  LDCU UR6, c[0x0][0x388] ;  /* 0x00007100ff0677ac */ /* 0x000e640008000800 */
[----:B-1----:R-:W-:-:S04]  /*0320*/  IMAD R3, R2, UR6, R3 ;  /* 0x0000000602037c24 */ /* 0x002fc8000f8e0203 */
[----:B0-----:R-:W-:-:S05]  /*0330*/  IMAD.WIDE R2, R3, 0x4, R6 ;  /* 0x0000000403027825 */ /* 0x001fca00078e0206 */
[----:B------:R0:W5:Y:S01]  /*0340*/  LDG.E R9, desc[UR10][R2.64] ;  /* 0x0000000a02097981 */ /* 0x000162000c1e1900 */
[----:B------:R-:W-:-:S09]  /*0350*/  UISETP.GE.AND UP0, UPT, UR12, 0x1, UPT ;  /* 0x000000010c00788c */ /* 0x000fd2000bf06270 */
[----:B0-----:R-:W-:Y:S05]  /*0360*/  BRA.U !UP0, `(.L_x_0) ;  /* 0x0000000508987547 */ /* 0x001fea000b800000 */
[----:B------:R-:W-:Y:S01]  /*0370*/  UISETP.GE.U32.AND UP1, UPT, UR12, 0x8, UPT ;  /* 0x000000080c00788c */ /* 0x000fe2000bf26070 */
[----:B------:R-:W-:Y:S01]  /*0380*/  IMAD.MOV.U32 R4, RZ, RZ, RZ ;  /* 0x000000ffff047224 */ /* 0x000fe200078e00ff */
[----:B------:R-:W-:-:S04]  /*0390*/  ULOP3.LUT UR6, UR12, 0x7, URZ, 0xc0, !UPT ;  /* 0x000000070c067892 */ /* 0x000fc8000f8ec0ff */
[----:B------:R-:W-:-:S03]  /*03a0*/  UISETP.NE.AND UP0, UPT, UR6, URZ, UPT ;  /* 0x000000ff0600728c */ /* 0x000fc6000bf05270 */
[----:B------:R-:W-:Y:S08]  /*03b0*/  BRA.U !UP1, `(.L_x_1) ;  /* 0x0000000109b47547 */ /* 0x000ff0000b800000 */
[----:B------:R-:W-:Y:S01]  /*03c0*/  USHF.L.U32 UR8, UR12, 0x2, URZ ;  /* 0x000000020c087899 */ /* 0x000fe200080006ff */
[----:B------:R-:W-:Y:S01]  /*03d0*/  IMAD.U32 R7, RZ, RZ, UR4 ;  /* 0x00000004ff077e24 */ /* 0x000fe2000f8e00ff */
[----:B------:R-:W-:Y:S01]  /*03e0*/  ULOP3.LUT UR7, UR12, 0x7ffffff8, URZ, 0xc0, !UPT ;  /* 0x7ffffff80c077892 */ /* 0x000fe2000f8ec0ff */
[----:B------:R-:W-:-:S03]  /*03f0*/  LEA R6, R5, UR4, 0x2 ;  /* 0x0000000405067c11 */ /* 0x000fc6000f8e10ff */
[----:B------:R-:W-:Y:S01]  /*0400*/  LEA R4, R0, UR8, 0x2 ;  /* 0x0000000800047c11 */ /* 0x000fe2000f8e10ff */
[----:B------:R-:W-:-:S04]  /*0410*/  UIADD3 UR9, UPT, UPT, -UR7, URZ, URZ ;  /* 0x000000ff07097290 */ /* 0x000fc8000fffe1ff */
[----:B------:R-:W-:Y:S01]  /*0420*/  IMAD R7, R4, UR12, R7 ;  /* 0x0000000c04077c24 */ /* 0x000fe2000f8e0207 */
[----:B------:R-:W-:-:S03]  /*0430*/  MOV R4, UR7 ;  /* 0x0000000700047c02 */ /* 0x000fc60008000f00 */
[----:B------:R-:W-:-:S07]  /*0440*/  VIADD R7, R7, 0x10 ;  /* 0x0000001007077836 */ /* 0x000fce0000000000 */
.L_x_2:
[----:B------:R-:W-:Y:S01]  /*0450*/  LDS R22, [R7+-0x10] ;  /* 0xfffff00007167984 */ /* 0x000fe20000000800 */
[----:B------:R-:W-:Y:S01]  /*0460*/  VIADD R17, R6, UR8 ;  /* 0x0000000806117c36 */ /* 0x000fe20008000000 */
[----:B------:R-:W-:Y:S02]  /*0470*/  UIADD3 UR9, UPT, UPT, UR9, 0x8, URZ ;  /* 0x0000000809097890 */ /* 0x000fe4000fffe0ff */
[----:B------:R-:W0:Y:S01]  /*0480*/  LDS R24, [R6] ;  /* 0x0000000006187984 */ /* 0x000e220000000800 */
[----:B------:R-:W-:Y:S01]  /*0490*/  VIADD R14, R17, UR8 ;  /* 0x00000008110e7c36 */ /* 0x000fe20008000000 */
[----:B------:R-:W-:Y:S02]  /*04a0*/  UISETP.NE.AND UP1, UPT, UR9, URZ, UPT ;  /* 0x000000ff0900728c */ /* 0x000fe4000bf25270 */
[----:B------:R-:W-:Y:S02]  /*04b0*/  LDS R13, [R7+-0xc] ;  /* 0xfffff400070d7984 */ /* 0x000fe40000000800 */
[----:B------:R-:W-:-:S02]  /*04c0*/  IADD3 R15, PT, PT, R14, UR8, RZ ;  /* 0x000000080e0f7c10 */ /* 0x000fc4000fffe0ff */
[----:B------:R-:W1:Y:S03]  /*04d0*/  LDS R16, [R6+UR8] ;  /* 0x0000000806107984 */ /* 0x000e660008000800 */
[----:B------:R-:W-:Y:S01]  /*04e0*/  VIADD R19, R15, UR8 ;  /* 0x000000080f137c36 */ /* 0x000fe20008000000 */
[----:B------:R-:W-:Y:S03]  /*04f0*/  LDS R8, [R7+-0x8] ;  /* 0xfffff80007087984 */ /* 0x000fe60000000800 */
[----:B------:R-:W-:Y:S01]  /*0500*/  VIADD R23, R19, UR8 ;  /* 0x0000000813177c36 */ /* 0x000fe20008000000 */
[----:B------:R-:W2:Y:S03]  /*0510*/  LDS R17, [R17+UR8] ;  /* 0x0000000811117984 */ /* 0x000ea60008000800 */
[----:B------:R-:W-:Y:S01]  /*0520*/  VIADD R20, R23, UR8 ;  /* 0x0000000817147c36 */ /* 0x000fe20008000000 */
[----:B------:R-:W-:Y:S04]  /*0530*/  LDS R11, [R7+-0x4] ;  /* 0xfffffc00070b7984 */ /* 0x000fe80000000800 */
[----:B------:R-:W3:Y:S04]  /*0540*/  LDS R14, [R14+UR8] ;  /* 0x000000080e0e7984 */ /* 0x000ee80008000800 */
[----:B------:R-:W-:Y:S04]  /*0550*/  LDS R10, [R7] ;  /* 0x00000000070a7984 */ /* 0x000fe80000000800 */
[----:B------:R-:W4:Y:S04]  /*0560*/  LDS R15, [R15+UR8] ;  /* 0x000000080f0f7984 */ /* 0x000f280008000800 */
[----:B------:R-:W-:Y:S04]  /*0570*/  LDS R12, [R7+0x4] ;  /* 0x00000400070c7984 */ /* 0x000fe80000000800 */
[----:B------:R-:W4:Y:S01]  /*0580*/  LDS R19, [R19+UR8] ;  /* 0x0000000813137984 */ /* 0x000f220008000800 */
[----:B0----5:R-:W-:-:S02]  /*0590*/  VIADDMNMX R22, R24, R22, R9, PT ;  /* 0x0000001618167246 */ /* 0x021fc40003800109 */
[----:B------:R-:W-:Y:S01]  /*05a0*/  MOV R9, UR12 ;  /* 0x0000000c00097c02 */ /* 0x000fe20008000f00 */
[----:B------:R-:W-:Y:S04]  /*05b0*/  LDS R18, [R7+0x8] ;  /* 0x0000080007127984 */ /* 0x000fe80000000800 */
[----:B------:R-:W0:Y:S01]  /*05c0*/  LDS R23, [R23+UR8] ;  /* 0x0000000817177984 */ /* 0x000e220008000800 */
[----:B-1----:R-:W-:Y:S01]  /*05d0*/  VIADDMNMX R13, R16, R13, R22, PT ;  /* 0x0000000d100d7246 */ /* 0x002fe20003800116 */
[----:B------:R-:W-:Y:S02]  /*05e0*/  IMAD R6, R9, 0x20, R6 ;  /* 0x0000002009067824 */ /* 0x000fe400078e0206 */
[----:B------:R1:W-:Y:S04]  /*05f0*/  LDS R21, [R7+0xc] ;  /* 0x00000c0007157984 */ /* 0x0003e80000000800 */
[----:B------:R-:W0:Y:S01]  /*0600*/  LDS R20, [R20+UR8] ;  /* 0x0000000814147984 */ /* 0x000e220008000800 */
[----:B--2---:R-:W-:Y:S01]  /*0610*/  VIADDMNMX R8, R17, R8, R13, PT ;  /* 0x0000000811087246 */ /* 0x004fe2000380010d */
[----:B-1----:R-:W-:-:S03]  /*0620*/  VIADD R7, R7, 0x20 ;  /* 0x0000002007077836 */ /* 0x002fc60000000000 */
[----:B---3--:R-:W-:-:S04]  /*0630*/  VIADDMNMX R8, R14, R11, R8, PT ;  /* 0x0000000b0e087246 */ /* 0x008fc80003800108 */
[----:B----4-:R-:W-:-:S04]  /*0640*/  VIADDMNMX R8, R15, R10, R8, PT ;  /* 0x0000000a0f087246 */ /* 0x010fc80003800108 */
[----:B------:R-:W-:-:S04]  /*0650*/  VIADDMNMX R8, R19, R12, R8, PT ;  /* 0x0000000c13087246 */ /* 0x000fc80003800108 */
[----:B0-----:R-:W-:-:S04]  /*0660*/  VIADDMNMX R8, R23, R18, R8, PT ;  /* 0x0000001217087246 */ /* 0x001fc80003800108 */
[----:B------:R-:W-:Y:S01]  /*0670*/  VIADDMNMX R9, R20, R21, R8, PT ;  /* 0x0000001514097246 */ /* 0x000fe20003800108 */
[----:B------:R-:W-:Y:S06]  /*0680*/  BRA.U UP1, `(.L_x_2) ;  /* 0xfffffffd01707547 */ /* 0x000fec000b83ffff */
.L_x_1:
[----:B------:R-:W-:Y:S05]  /*0690*/  BRA.U !UP0, `(.L_x_0) ;  /* 0x0000000108cc7547 */ /* 0x000fea000b800000 */
[----:B------:R-:W-:Y:S02]  /*06a0*/  UISETP.GE.U32.AND UP0, UPT, UR6, 0x4, UPT ;  /* 0x000000040600788c */ /* 0x000fe4000bf06070 */
[----:B------:R-:W-:-:S04]  /*06b0*/  ULOP3.LUT UR7, UR12, 0x3, URZ, 0xc0, !UPT ;  /* 0x000000030c077892 */ /* 0x000fc8000f8ec0ff */
[----:B------:R-:W-:-:S03]  /*06c0*/  UISETP.NE.AND UP1, UPT, UR7, URZ, UPT ;  /* 0x000000ff0700728c */ /* 0x000fc6000bf25270 */
[----:B------:R-:W-:Y:S08]  /*06d0*/  BRA.U !UP0, `(.L_x_3) ;  /* 0x0000000108547547 */ /* 0x000ff0000b800000 */
[----:B------:R-:W-:Y:S02]  /*06e0*/  IMAD R7, R4, UR12, R5 ;  /* 0x0000000c04077c24 */ /* 0x000fe4000f8e0205 */
[----:B------:R-:W-:Y:S02]  /*06f0*/  IMAD R6, R0, UR12, R4 ;  /* 0x0000000c00067c24 */ /* 0x000fe4000f8e0204 */
[----:B------:R-:W-:Y:S01]  /*0700*/  IMAD.U32 R15, RZ, RZ, UR12 ;  /* 0x0000000cff0f7e24 */ /* 0x000fe2000f8e00ff */
[----:B------:R-:W-:Y:S01]  /*0710*/  LEA R7, R7, UR4, 0x2 ;  /* 0x0000000407077c11 */ /* 0x000fe2000f8e10ff */
[----:B------:R-:W-:Y:S01]  /*0720*/  VIADD R4, R4, 0x4 ;  /* 0x0000000404047836 */ /* 0x000fe20000000000 */
[----:B------:R-:W-:Y:S02]  /*0730*/  LEA R6, R6, UR5, 0x2 ;  /* 0x0000000506067c11 */ /* 0x000fe4000f8e10ff */
[C---:B------:R-:W-:Y:S01]  /*0740*/  LEA R12, R15.reuse, R7, 0x2 ;  /* 0x000000070f0c7211 */ /* 0x040fe200078e10ff */
[----:B------:R-:W-:Y:S04]  /*0750*/  LDS R10, [R7] ;  /* 0x00000000070a7984 */ /* 0x000fe80000000800 */
[----:B------:R-:W0:Y:S01]  /*0760*/  LDS R8, [R6] ;  /* 0x0000000006087984 */ /* 0x000e220000000800 */
[----:B------:R-:W-:-:S03]  /*0770*/  IMAD R14, R15, 0x4, R12 ;  /* 0x000000040f0e7824 */ /* 0x000fc600078e020c */
[----:B------:R-:W-:Y:S01]  /*0780*/  LDS R11, [R6+0x4] ;  /* 0x00000400060b7984 */ /* 0x000fe20000000800 */
[----:B------:R-:W-:-:S03]  /*0790*/  IMAD R16, R15, 0x4, R14 ;  /* 0x000000040f107824 */ /* 0x000fc600078e020e */
[----:B------:R-:W1:Y:S04]  /*07a0*/  LDS R12, [R12] ;  /* 0x000000000c0c7984 */ /* 0x000e680000000800 */
[----:B------:R-:W-:Y:S04]  /*07b0*/  LDS R13, [R6+0x8] ;  /* 0x00000800060d7984 */ /* 0x000fe80000000800 */
[----:B------:R-:W2:Y:S04]  /*07c0*/  LDS R14, [R14] ;  /* 0x000000000e0e7984 */ /* 0x000ea80000000800 */
[----:B------:R-:W-:Y:S04]  /*07d0*/  LDS R15, [R6+0xc] ;  /* 0x00000c00060f7984 */ /* 0x000fe80000000800 */
[----:B------:R-:W3:Y:S01]  /*07e0*/  LDS R16, [R16] ;  /* 0x0000000010107984 */ /* 0x000ee20000000800 */
[----:B0----5:R-:W-:-:S04]  /*07f0*/  VIADDMNMX R8, R10, R8, R9, PT ;  /* 0x000000080a087246 */ /* 0x021fc80003800109 */
[----:B-1----:R-:W-:-:S04]  /*0800*/  VIADDMNMX R8, R12, R11, R8, PT ;  /* 0x0000000b0c087246 */ /* 0x002fc80003800108 */
[----:B--2---:R-:W-:-:S04]  /*0810*/  VIADDMNMX R8, R14, R13, R8, PT ;  /* 0x0000000d0e087246 */ /* 0x004fc80003800108 */
[----:B---3--:R-:W-:-:S07]  /*0820*/  VIADDMNMX R9, R16, R15, R8, PT ;  /* 0x0000000f10097246 */ /* 0x008fce0003800108 */
.L_x_3:
[----:B------:R-:W-:Y:S05]  /*0830*/  BRA.U !UP1, `(.L_x_0) ;  /* 0x0000000109647547 */ /* 0x000fea000b800000 */
[----:B------:R-:W-:Y:S02]  /*0840*/  UISETP.NE.AND UP0, UPT, UR7, 0x1, UPT ;  /* 0x000000010700788c */ /* 0x000fe4000bf05270 */
[----:B------:R-:W-:-:S04]  /*0850*/  ULOP3.LUT UR6, UR12, 0x1, URZ, 0xc0, !UPT ;  /* 0x000000010c067892 */ /* 0x000fc8000f8ec0ff */
[----:B------:R-:W-:-:S03]  /*0860*/  UISETP.NE.U32.AND UP1, UPT, UR6, 0x1, UPT ;  /* 0x000000010600788c */ /* 0x000fc6000bf25070 */
[----:B------:R-:W-:Y:S08]  /*0870*/  BRA.U !UP0, `(.L_x_4) ;  /* 0x0000000108347547 */ /* 0x000ff0000b800000 */
[----:B------:R-:W-:Y:S01]  /*0880*/  IMAD R7, R4, UR12, R5 ;  /* 0x0000000c04077c24 */ /* 0x000fe2000f8e0205 */
[----:B------:R-:W-:Y:S01]  /*0890*/  MOV R10, UR12 ;  /* 0x0000000c000a7c02 */ /* 0x000fe20008000f00 */
[----:B------:R-:W-:Y:S02]  /*08a0*/  IMAD R6, R0, UR12, R4 ;  /* 0x0000000c00067c24 */ /* 0x000fe4000f8e0204 */
[----:B------:R-:W-:Y:S01]  /*08b0*/  VIADD R4, R4, 0x2 ;  /* 0x0000000204047836 */ /* 0x000fe20000000000 */
[----:B------:R-:W-:Y:S02]  /*08c0*/  LEA R7, R7, UR4, 0x2 ;  /* 0x0000000407077c11 */ /* 0x000fe4000f8e10ff */
[----:B------:R-:W-:-:S03]  /*08d0*/  LEA R6, R6, UR5, 0x2 ;  /* 0x0000000506067c11 */ /* 0x000fc6000f8e10ff */
[----:B------:R-:W-:Y:S02]  /*08e0*/  IMAD R10, R10, 0x4, R7 ;  /* 0x000000040a0a7824 */ /* 0x000fe400078e0207 */
[----:B------:R-:W-:Y:S04]  /*08f0*/  LDS R7, [R7] ;  /* 0x0000000007077984 */ /* 0x000fe80000000800 */
[----:B------:R-:W0:Y:S04]  /*0900*/  LDS R8, [R6] ;  /* 0x0000000006087984 */ /* 0x000e280000000800 */
[----:B------:R-:W-:Y:S04]  /*0910*/  LDS R11, [R6+0x4] ;  /* 0x00000400060b7984 */ /* 0x000fe80000000800 */
[----:B------:R-:W1:Y:S01]  /*0920*/  LDS R10, [R10] ;  /* 0x000000000a0a7984 */ /* 0x000e620000000800 */
[----:B0----5:R-:W-:-:S04]  /*0930*/  VIADDMNMX R8, R7, R8, R9, PT ;  /* 0x0000000807087246 */ /* 0x021fc80003800109 */
[----:B-1----:R-:W-:-:S07]  /*0940*/  VIADDMNMX R9, R10, R11, R8, PT ;  /* 0x0000000b0a097246 */ /* 0x002fce0003800108 */
.L_x_4:
[----:B------:R-:W-:Y:S05]  /*0950*/  BRA.U UP1, `(.L_x_0) ;  /* 0x00000001011c7547 */ /* 0x000fea000b800000 */
[----:B------:R-:W-:Y:S02]  /*0960*/  IMAD R0, R0, UR12, R4 ;  /* 0x0000000c00007c24 */ /* 0x000fe4000f8e0204 */
[----:B------:R-:W-:-:S03]  /*0970*/  IMAD R4, R4, UR12, R5 ;  /* 0x0000000c04047c24 */ /* 0x000fc6000f8e0205 */
[----:B------:R-:W-:Y:S02]  /*0980*/  LEA R0, R0, UR5, 0x2 ;  /* 0x0000000500007c11 */ /* 0x000fe4000f8e10ff */
[----:B------:R-:W-:-:S04]  /*0990*/  LEA R4, R4, UR4, 0x2 ;  /* 0x0000000404047c11 */ /* 0x000fc8000f8e10ff */
[----:B------:R-:W-:Y:S04]  /*09a0*/  LDS R0, [R0] ;  /* 0x0000000000007984 */ /* 0x000fe80000000800 */
[----:B------:R-:W0:Y:S02]  /*09b0*/  LDS R4, [R4] ;  /* 0x0000000004047984 */ /* 0x000e240000000800 */
[----:B0----5:R-:W-:-:S07]  /*09c0*/  VIADDMNMX R9, R4, R0, R9, PT ;  /* 0x0000000004097246 */ /* 0x021fce0003800109 */
.L_x_0:
[----:B-----5:R-:W-:Y:S01]  /*09d0*/  STG.E desc[UR10][R2.64], R9 ;  /* 0x0000000902007986 */ /* 0x020fe2000c10190a */
[----:B------:R-:W-:Y:S05]  /*09e0*/  EXIT ;  /* 0x000000000000794d */ /* 0x000fea0003800000 */
.L_x_5:
[----:B------:R-:W-:-:S00]  /*09f0*/  BRA `(.L_x_5) ;  /* 0xfffffffc00fc7947 */ /* 0x000fc0000383ffff */
[----:B------:R-:W-:-:S00]  /*0a00*/  NOP ;  /* 0x0000000000007918 */ /* 0x000fc00000000000 */
[----:B------:R-:W-:-:S00]  /*0a10*/  NOP ;  /* 0x0000000000007918 */ /* 0x000fc00000000000 */
[----:B------:R-:W-:-:S00]  /*0a20*/  NOP ;  /* 0x0000000000007918 */ /* 0x000fc00000000000 */
[----:B------:R-:W-:-:S00]  /*0a30*/  NOP ;  /* 0x0000000000007918 */ /* 0x000fc00000000000 */
[----:B------:R-:W-:-:S00]  /*0a40*/  NOP ;  /* 0x0000000000007918 */ /* 0x000fc00000000000 */
[----:B------:R-:W-:-:S00]  /*0a50*/  NOP ;  /* 0x0000000000007918 */ /* 0x000fc00000000000 */
[----:B------:R-:W-:-:S00]  /*0a60*/  NOP ;  /* 0x0000000000007918 */ /* 0x000fc00000000000 */
[----:B------:R-:W-:-:S00]  /*0a70*/  NOP ;  /* 0x0000000000007918 */ /* 0x000fc00000000000 */
.L_x_22:


//--------------------- .text._Z16pivot_row_columnimiPii --------------------------
	.section	.text._Z16pivot_row_columnimiPii,"ax",@progbits
	.align	128
.text._Z16pivot_row_columnimiPii:
        .type           _Z16pivot_row_columnimiPii,@function
        .size           _Z16pivot_row_columnimiPii,(.L_x_23 - _Z16pivot_row_columnimiPii)
        .other          _Z16pivot_row_columnimiPii,@"STO_CUDA_ENTRY STV_DEFAULT"
_Z16pivot_row_columnimiPii:
[----:B------:R-:W-:Y:S08]  /*0000*/  LDC R1, c[0x0][0x37c] ;  /* 0x0000df00ff017b82 */ /* 0x000ff00000000800 */
[----:B------:R-:W0:Y:S08]  /*0010*/  S2UR UR4, SR_CTAID.X ;  /* 0x00000000000479c3 */ /* 0x000e300000002500 */
[----:B------:R-:W0:Y:S02]  /*0020*/  LDC R5, c[0x0][0x380] ;  /* 0x0000e000ff057b82 */ /* 0x000e240000000800 */
[----:B0-----:R-:W-:-:S13]  /*0030*/  ISETP.NE.AND P0, PT, R5, UR4, PT ;  /* 0x0000000405007c0c */ /* 0x001fda000bf05270 */
[----:B------:R-:W-:Y:S05]  /*0040*/  @!P0 EXIT ;  /* 0x000000000000894d */ /* 0x000fea0003800000 */
[----:B------:R-:W0:Y:S01]  /*0050*/  S2R R13, SR_TID.Y ;  /* 0x00000000000d7919 */ /* 0x000e220000002200 */
[----:B------:R-:W1:Y:S01]  /*0060*/  LDCU UR5, c[0x0][0x3a0] ;  /* 0x00007400ff0577ac */ /* 0x000e620008000800 */
[----:B------:R-:W2:Y:S01]  /*0070*/  S2UR UR6, SR_CTAID.Y ;  /* 0x00000000000679c3 */ /* 0x000ea20000002600 */
[----:B------:R-:W-:Y:S01]  /*0080*/  IMAD.MOV.U32 R10, RZ, RZ, 0xc8 ;  /* 0x000000c8ff0a7424 */ /* 0x000fe200078e00ff */
[----:B------:R-:W3:Y:S01]  /*0090*/  S2R R0, SR_TID.X ;  /* 0x0000000000007919 */ /* 0x000ee20000002100 */
[----:B------:R-:W4:Y:S01]  /*00a0*/  LDCU UR7, c[0x0][0x390] ;  /* 0x00007200ff0777ac */ /* 0x000f220008000800 */
[----:B------:R-:W-:Y:S01]  /*00b0*/  IMAD.MOV.U32 R12, RZ, RZ, 0xc8 ;  /* 0x000000c8ff0c7424 */ /* 0x000fe200078e00ff */
[----:B------:R-:W5:Y:S01]  /*00c0*/  LDCU UR8, c[0x0][0x388] ;  /* 0x00007100ff0877ac */ /* 0x000f620008000800 */
[----:B------:R-:W5:Y:S01]  /*00d0*/  LDCU.64 UR10, c[0x0][0x358] ;  /* 0x00006b00ff0a77ac */ /* 0x000f620008000a00 */
[----:B-1----:R-:W-:Y:S01]  /*00e0*/  IMAD.U32 R6, RZ, RZ, UR5 ;  /* 0x00000005ff067e24 */ /* 0x002fe2000f8e00ff */
[----:B--2---:R-:W-:Y:S01]  /*00f0*/  ISETP.NE.AND P0, PT, RZ, UR6, PT ;  /* 0x00000006ff007c0c */ /* 0x004fe2000bf05270 */
[----:B0-----:R-:W-:-:S02]  /*0100*/  IMAD R4, R5, UR5, R13 ;  /* 0x0000000505047c24 */ /* 0x001fc4000f8e020d */
[----:B---3--:R-:W-:-:S05]  /*0110*/  IMAD R5, R5, UR5, R0 ;  /* 0x0000000505057c24 */ /* 0x008fca000f8e0200 */
[----:B------:R-:W-:-:S04]  /*0120*/  VIMNMX R2, PT, PT, R4, R5, !PT ;  /* 0x0000000504027248 */ /* 0x000fc80007fe0100 */
[----:B----4-:R-:W-:Y:S02]  /*0130*/  ISETP.GE.AND P1, PT, R2, UR7, PT ;  /* 0x0000000702007c0c */ /* 0x010fe4000bf26270 */
[----:B------:R-:W0:Y:S11]  /*0140*/  LDC.64 R2, c[0x0][0x398] ;  /* 0x0000e600ff027b82 */ /* 0x000e360000000a00 */
[----:B-----5:R-:W-:-:S02]  /*0150*/  @!P1 IMAD R9, R4, UR8, R5 ;  /* 0x0000000804099c24 */ /* 0x020fc4000f8e0205 */
[C---:B------:R-:W-:Y:S02]  /*0160*/  @P0 IMAD R4, R6.reuse, UR4, R13 ;  /* 0x0000000406040c24 */ /* 0x040fe4000f8e020d */
[----:B------:R-:W-:-:S05]  /*0170*/  @!P0 IMAD R5, R6, UR4, R0 ;  /* 0x0000000406058c24 */ /* 0x000fca000f8e0200 */
[C---:B------:R-:W-:Y:S01]  /*0180*/  VIMNMX R14, PT, PT, R4.reuse, R5, !PT ;  /* 0x00000005040e7248 */ /* 0x040fe20007fe0100 */
[----:B------:R-:W-:-:S03]  /*0190*/  IMAD R5, R4, UR8, R5 ;  /* 0x0000000804057c24 */ /* 0x000fc6000f8e0205 */
[----:B------:R-:W-:Y:S01]  /*01a0*/  ISETP.GE.AND P2, PT, R14, UR7, PT ;  /* 0x000000070e007c0c */ /* 0x000fe2000bf46270 */
[----:B0-----:R-:W-:-:S04]  /*01b0*/  @!P1 IMAD.WIDE R8, R9, 0x4, R2 ;  /* 0x0000000409089825 */ /* 0x001fc800078e0202 */
[----:B------:R-:W-:Y:S01]  /*01c0*/  IMAD.WIDE R2, R5, 0x4, R2 ;  /* 0x0000000405027825 */ /* 0x000fe200078e0202 */
[----:B------:R-:W2:Y:S07]  /*01d0*/  @!P1 LDG.E R10, desc[UR10][R8.64] ;  /* 0x0000000a080a9981 */ /* 0x000eae000c1e1900 */
[----:B------:R-:W3:Y:S01]  /*01e0*/  @!P2 LDG.E R12, desc[UR10][R2.64] ;  /* 0x0000000a020ca981 */ /* 0x000ee2000c1e1900 */
[----:B------:R-:W-:Y:S01]  /*01f0*/  UIMAD UR4, UR5, UR5, URZ ;  /* 0x00000005050472a4 */ /* 0x000fe2000f8e02ff */
[----:B------:R-:W-:Y:S01]  /*0200*/  MOV R4, 0x400 ;  /* 0x0000040000047802 */ /* 0x000fe20000000f00 */
[----:B------:R-:W-:Y:S01]  /*0210*/  IMAD R5, R13, UR5, RZ ;  /* 0x000000050d057c24 */ /* 0x000fe2000f8e02ff */
[----:B------:R-:W0:Y:S01]  /*0220*/  S2R R7, SR_CgaCtaId ;  /* 0x0000000000077919 */ /* 0x000e220000008800 */
[----:B------:R-:W-:Y:S01]  /*0230*/  USHF.L.U32 UR4, UR4, 0x2, URZ ;  /* 0x0000000204047899 */ /* 0x000fe200080006ff */
[----:B------:R-:W-:-:S02]  /*0240*/  ISETP.GE.AND P1, PT, R14, UR7, PT ;  /* 0x000000070e007c0c */ /* 0x000fc4000bf26270 */
[----:B0-----:R-:W-:Y:S02]  /*0250*/  LEA R4, R7, R4, 0x18 ;  /* 0x0000000407047211 */ /* 0x001fe400078ec0ff */
[----:B------:R-:W-:-:S03]  /*0260*/  IADD3 R7, PT, PT, R5, R0, RZ ;  /* 0x0000000005077210 */ /* 0x000fc60007ffe0ff */
[----:B------:R-:W-:Y:S02]  /*0270*/  VIADD R6, R4, UR4 ;  /* 0x0000000404067c36 */ /* 0x000fe40008000000 */
[----:B------:R-:W-:-:S03]  /*0280*/  IMAD R11, R7, 0x4, R4 ;  /* 0x00000004070b7824 */ /* 0x000fc600078e0204 */
[----:B------:R-:W-:Y:S02]  /*0290*/  LEA R7, R7, R6, 0x2 ;  /* 0x0000000607077211 */ /* 0x000fe400078e10ff */
[----:B--2---:R0:W-:Y:S04]  /*02a0*/  STS [R11], R10 ;  /* 0x0000000a0b007388 */ /* 0x0041e80000000800 */
[----:B---3--:R0:W-:Y:S01]  /*02b0*/  STS [R7], R12 ;  /* 0x0000000c07007388 */ /* 0x0081e20000000800 */
[----:B------:R-:W-:Y:S06]  /*02c0*/  BAR.SYNC.DEFER_BLOCKING 0x0 ;  /* 0x0000000000007b1d */ /* 0x000fec0000010000 */
[----:B------:R-:W-:Y:S05]  /*02d0*/  @!P0 BRA `(.L_x_6) ;  /* 0x0000000800608947 */ /* 0x000fea0003800000 */
[----:B------:R-:W-:-:S09]  /*02e0*/  UISETP.GE.AND UP0, UPT, UR5, 0x1, UPT ;  /* 0x000000010500788c */ /* 0x000fd2000bf06270 */
[----:B------:R-:W-:Y:S05]  /*02f0*/  BRA.U !UP0, `(.L_x_7) ;  /* 0x0000001108b47547 */ /* 0x000fea000b800000 */
[----:B------:R-:W-:Y:S01]  /*0300*/  UIADD3 UR4, UPT, UPT, UR5, -0x1, URZ ;  /* 0xffffffff05047890 */ /* 0x000fe2000fffe0ff */
[----:B------:R-:W-:Y:S01]  /*0310*/  IMAD.MOV.U32 R9, RZ, RZ, RZ ;  /* 0x000000ffff097224 */ /* 0x000fe200078e00ff */
[----:B------:R-:W-:Y:S02]  /*0320*/  ULOP3.LUT UR6, UR5, 0x7, URZ, 0xc0, !UPT ;  /* 0x0000000705067892 */ /* 0x000fe4000f8ec0ff */
[----:B------:R-:W-:Y:S02]  /*0330*/  UISETP.GE.U32.AND UP1, UPT, UR4, 0x7, UPT ;  /* 0x000000070400788c */ /* 0x000fe4000bf26070 */
[----:B------:R-:W-:-:S07]  /*0340*/  UISETP.NE.AND UP0, UPT, UR6, URZ, UPT ;  /* 0x000000ff0600728c */ /* 0x000fce000bf05270 */
[----:B------:R-:W-:Y:S05]  /*0350*/  BRA.U !UP1, `(.L_x_8) ;  /* 0x0000000509187547 */ /* 0x000fea000b800000 */
[----:B------:R-:W-:Y:S01]  /*0360*/  USHF.L.U32 UR8, UR5, 0x2, URZ ;  /* 0x0000000205087899 */ /* 0x000fe200080006ff */
[----:B------:R-:W-:Y:S01]  /*0370*/  IMAD R8, R0, 0x4, R4 ;  /* 0x0000000400087824 */ /* 0x000fe200078e0204 */
[----:B------:R-:W-:Y:S01]  /*0380*/  ULOP3.LUT UR7, UR5, 0x7ffffff8, URZ, 0xc0, !UPT ;  /* 0x7ffffff805077892 */ /* 0x000fe2000f8ec0ff */
[----:B------:R-:W1:Y:S03]  /*0390*/  LDCU UR4, c[0x0][0x3a0] ;  /* 0x00007400ff0477ac */ /* 0x000e660008000800 */
[----:B------:R-:W-:Y:S01]  /*03a0*/  LEA R9, R13, UR8, 0x2 ;  /* 0x000000080d097c11 */ /* 0x000fe2000f8e10ff */
[----:B------:R-:W-:-:S04]  /*03b0*/  UIADD3 UR9, UPT, UPT, -UR7, URZ, URZ ;  /* 0x000000ff07097290 */ /* 0x000fc8000fffe1ff */
[----:B0-----:R-:W-:Y:S01]  /*03c0*/  IMAD R10, R9, UR5, R4 ;  /* 0x00000005090a7c24 */ /* 0x001fe2000f8e0204 */
[----:B------:R-:W-:-:S03]  /*03d0*/  MOV R9, UR7 ;  /* 0x0000000700097c02 */ /* 0x000fc60008000f00 */
[----:B------:R-:W-:-:S07]  /*03e0*/  VIADD R10, R10, 0x10 ;  /* 0x000000100a0a7836 */ /* 0x000fce0000000000 */
.L_x_9:
[----:B------:R-:W-:Y:S01]  /*03f0*/  LDS R11, [R10+-0x10] ;  /* 0xfffff0000a0b7984 */ /* 0x000fe20000000800 */
[----:B------:R-:W-:Y:S01]  /*0400*/  UIADD3 UR9, UPT, UPT, UR9, 0x8, URZ ;  /* 0x0000000809097890 */ /* 0x000fe2000fffe0ff */
[----:B-1----:R-:W-:Y:S02]  /*0410*/  UMOV UR5, UR4 ;  /* 0x0000000400057c82 */ /* 0x002fe40008000000 */
[----:B------:R-:W0:Y:S01]  /*0420*/  LDS R13, [R8] ;  /* 0x00000000080d7984 */ /* 0x000e220000000800 */
[----:B------:R-:W-:Y:S01]  /*0430*/  UISETP.NE.AND UP1, UPT, UR9, URZ, UPT ;  /* 0x000000ff0900728c */ /* 0x000fe2000bf25270 */
[----:B0-2---:R-:W-:Y:S01]  /*0440*/  VIADDMNMX R12, R13, R11, R12, PT ;  /* 0x0000000b0d0c7246 */ /* 0x005fe2000380010c */
[----:B------:R-:W-:Y:S06]  /*0450*/  BAR.SYNC.DEFER_BLOCKING 0x0 ;  /* 0x0000000000007b1d */ /* 0x000fec0000010000 */
[----:B------:R-:W-:Y:S02]  /*0460*/  STS [R7], R12 ;  /* 0x0000000c07007388 */ /* 0x000fe40000000800 */
[----:B------:R-:W-:Y:S06]  /*0470*/  BAR.SYNC.DEFER_BLOCKING 0x0 ;  /* 0x0000000000007b1d */ /* 0x000fec0000010000 */
[----:B------:R-:W-:Y:S04]  /*0480*/  LDS R11, [R10+-0xc] ;  /* 0xfffff4000a0b7984 */ /* 0x000fe80000000800 */
[----:B------:R-:W0:Y:S02]  /*0490*/  LDS R13, [R8+UR8] ;  /* 0x00000008080d7984 */ /* 0x000e240008000800 */
[----:B0-----:R-:W-:Y:S01]  /*04a0*/  VIADDMNMX R14, R13, R11, R12, PT ;  /* 0x0000000b0d0e7246 */ /* 0x001fe2000380010c */
[----:B------:R-:W-:Y:S01]  /*04b0*/  BAR.SYNC.DEFER_BLOCKING 0x0 ;  /* 0x0000000000007b1d */ /* 0x000fe20000010000 */
[----:B------:R-:W-:-:S05]  /*04c0*/  VIADD R11, R8, UR8 ;  /* 0x00000008080b7c36 */ /* 0x000fca0008000000 */
[----:B------:R-:W-:Y:S01]  /*04d0*/  IADD3 R12, PT, PT, R11, UR8, RZ ;  /* 0x000000080b0c7c10 */ /* 0x000fe2000fffe0ff */
[----:B------:R-:W-:Y:S01]  /*04e0*/  STS [R7], R14 ;  /* 0x0000000e07007388 */ /* 0x000fe20000000800 */
[----:B------:R-:W-:Y:S06]  /*04f0*/  BAR.SYNC.DEFER_BLOCKING 0x0 ;  /* 0x0000000000007b1d */ /* 0x000fec0000010000 */
[----:B------:R-:W-:Y:S04]  /*0500*/  LDS R15, [R11+UR8] ;  /* 0x000000080b0f7984 */ /* 0x000fe80008000800 */
[----:B------:R-:W0:Y:S02]  /*0510*/  LDS R13, [R10+-0x8] ;  /* 0xfffff8000a0d7984 */ /* 0x000e240000000800 */
[----:B0-----:R-:W-:Y:S01]  /*0520*/  VIADDMNMX R16, R15, R13, R14, PT ;  /* 0x0000000d0f107246 */ /* 0x001fe2000380010e */
[----:B------:R-:W-:Y:S06]  /*0530*/  BAR.SYNC.DEFER_BLOCKING 0x0 ;  /* 0x0000000000007b1d */ /* 0x000fec0000010000 */
[----:B------:R-:W-:Y:S02]  /*0540*/  STS [R7], R16 ;  /* 0x0000001007007388 */ /* 0x000fe40000000800 */
[----:B------:R-:W-:Y:S06]  /*0550*/  BAR.SYNC.DEFER_BLOCKING 0x0 ;  /* 0x0000000000007b1d */ /* 0x000fec0000010000 */
[----:B------:R-:W-:Y:S04]  /*0560*/  LDS R15, [R12+UR8] ;  /* 0x000000080c0f7984 */ /* 0x000fe80008000800 */
[----:B------:R-:W0:Y:S02]  /*0570*/  LDS R13, [R10+-0x4] ;  /* 0xfffffc000a0d7984 */ /* 0x000e240000000800 */
[----:B0-----:R-:W-:Y:S01]  /*0580*/  VIADDMNMX R14, R15, R13, R16, PT ;  /* 0x0000000d0f0e7246 */ /* 0x001fe20003800110 */
[----:B------:R-:W-:Y:S01]  /*0590*/  BAR.SYNC.DEFER_BLOCKING 0x0 ;  /* 0x0000000000007b1d */ /* 0x000fe20000010000 */
[----:B------:R-:W-:-:S05]  /*05a0*/  VIADD R13, R12, UR8 ;  /* 0x000000080c0d7c36 */ /* 0x000fca0008000000 */
[----:B------:R-:W-:Y:S02]  /*05b0*/  STS [R7], R14 ;  /* 0x0000000e07007388 */ /* 0x000fe40000000800 */
[----:B------:R-:W-:Y:S06]  /*05c0*/  BAR.SYNC.DEFER_BLOCKING 0x0 ;  /* 0x0000000000007b1d */ /* 0x000fec0000010000 */
[----:B------:R-:W-:Y:S04]  /*05d0*/  LDS R15, [R13+UR8] ;  /* 0x000000080d0f7984 */ /* 0x000fe80008000800 */
[----:B------:R-:W0:Y:S02]  /*05e0*/  LDS R11, [R10] ;  /* 0x000000000a0b7984 */ /* 0x000e240000000800 */
[----:B0-----:R-:W-:Y:S01]  /*05f0*/  VIADDMNMX R16, R15, R11, R14, PT ;  /* 0x0000000b0f107246 */ /* 0x001fe2000380010e */
[----:B------:R-:W-:Y:S01]  /*0600*/  BAR.SYNC.DEFER_BLOCKING 0x0 ;  /* 0x0000000000007b1d */ /* 0x000fe20000010000 */
[----:B------:R-:W-:-:S05]  /*0610*/  VIADD R11, R13, UR8 ;  /* 0x000000080d0b7c36 */ /* 0x000fca0008000000 */
[----:B------:R-:W-:Y:S01]  /*0620*/  IADD3 R14, PT, PT, R11, UR8, RZ ;  /* 0x000000080b0e7c10 */ /* 0x000fe2000fffe0ff */
[----:B------:R-:W-:Y:S01]  /*0630*/  STS [R7], R16 ;  /* 0x0000001007007388 */ /* 0x000fe20000000800 */
[----:B------:R-:W-:Y:S06]  /*0640*/  BAR.SYNC.DEFER_BLOCKING 0x0 ;  /* 0x0000000000007b1d */ /* 0x000fec0000010000 */
[----:B------:R-:W-:Y:S04]  /*0650*/  LDS R12, [R11+UR8] ;  /* 0x000000080b0c7984 */ /* 0x000fe80008000800 */
[----:B------:R-:W0:Y:S02]  /*0660*/  LDS R15, [R10+0x4] ;  /* 0x000004000a0f7984 */ /* 0x000e240000000800 */
[----:B0-----:R-:W-:Y:S01]  /*0670*/  VIADDMNMX R12, R12, R15, R16, PT ;  /* 0x0000000f0c0c7246 */ /* 0x001fe20003800110 */
[----:B------:R-:W-:Y:S06]  /*0680*/  BAR.SYNC.DEFER_BLOCKING 0x0 ;  /* 0x0000000000007b1d */ /* 0x000fec0000010000 */
[----:B------:R-:W-:Y:S02]  /*0690*/  STS [R7], R12 ;  /* 0x0000000c07007388 */ /* 0x000fe40000000800 */
[----:B------:R-:W-:Y:S06]  /*06a0*/  BAR.SYNC.DEFER_BLOCKING 0x0 ;  /* 0x0000000000007b1d */ /* 0x000fec0000010000 */
[----:B------:R-:W-:Y:S04]  /*06b0*/  LDS R15, [R14+UR8] ;  /* 0x000000080e0f7984 */ /* 0x000fe80008000800 */
[----:B------:R-:W0:Y:S02]  /*06c0*/  LDS R13, [R10+0x8] ;  /* 0x000008000a0d7984 */ /* 0x000e240000000800 */
[----:B0-----:R-:W-:Y:S01]  /*06d0*/  VIADDMNMX R16, R15, R13, R12, PT ;  /* 0x0000000d0f107246 */ /* 0x001fe2000380010c */
[----:B------:R-:W-:Y:S01]  /*06e0*/  BAR.SYNC.DEFER_BLOCKING 0x0 ;  /* 0x0000000000007b1d */ /* 0x000fe20000010000 */
[----:B------:R-:W-:-:S05]  /*06f0*/  VIADD R13, R14, UR8 ;  /* 0x000000080e0d7c36 */ /* 0x000fca0008000000 */
[----:B------:R-:W-:Y:S02]  /*0700*/  STS [R7], R16 ;  /* 0x0000001007007388 */ /* 0x000fe40000000800 */
[----:B------:R-:W-:Y:S06]  /*0710*/  BAR.SYNC.DEFER_BLOCKING 0x0 ;  /* 0x0000000000007b1d */ /* 0x000fec0000010000 */
[----:B------:R-:W-:Y:S04]  /*0720*/  LDS R13, [R13+UR8] ;  /* 0x000000080d0d7984 */ /* 0x000fe80008000800 */
[----:B------:R0:W1:Y:S02]  /*0730*/  LDS R11, [R10+0xc] ;  /* 0x00000c000a0b7984 */ /* 0x0000640000000800 */
[----:B0-----:R-:W-:Y:S01]  /*0740*/  VIADD R10, R10, 0x20 ;  /* 0x000000200a0a7836 */ /* 0x001fe20000000000 */
[----:B-1----:R-:W-:Y:S01]  /*0750*/  VIADDMNMX R12, R13, R11, R16, PT ;  /* 0x0000000b0d0c7246 */ /* 0x002fe20003800110 */
[----:B------:R-:W-:Y:S01]  /*0760*/  BAR.SYNC.DEFER_BLOCKING 0x0 ;  /* 0x0000000000007b1d */ /* 0x000fe20000010000 */
[----:B------:R-:W-:-:S05]  /*0770*/  IMAD.U32 R11, RZ, RZ, UR5 ;  /* 0x00000005ff0b7e24 */ /* 0x000fca000f8e00ff */
[----:B------:R-:W-:Y:S01]  /*0780*/  LEA R8, R11, R8, 0x5 ;  /* 0x000000080b087211 */ /* 0x000fe200078e28ff */
[----:B------:R2:W-:Y:S01]  /*0790*/  STS [R7], R12 ;  /* 0x0000000c07007388 */ /* 0x0005e20000000800 */
[----:B------:R-:W-:Y:S06]  /*07a0*/  BAR.SYNC.DEFER_BLOCKING 0x0 ;  /* 0x0000000000007b1d */ /* 0x000fec0000010000 */
[----:B------:R-:W-:Y:S05]  /*07b0*/  BRA.U UP1, `(.L_x_9) ;  /* 0xfffffffd010c7547 */ /* 0x000fea000b83ffff */
.L_x_8:
[----:B------:R-:W-:Y:S05]  /*07c0*/  BRA.U !UP0, `(.L_x_7) ;  /* 0x0000000d08807547 */ /* 0x000fea000b800000 */
[----:B------:R-:W-:Y:S02]  /*07d0*/  UISETP.GE.U32.AND UP0, UPT, UR6, 0x4, UPT ;  /* 0x000000040600788c */ /* 0x000fe4000bf06070 */
[----:B------:R-:W-:-:S04]  /*07e0*/  ULOP3.LUT UR4, UR5, 0x3, URZ, 0xc0, !UPT ;  /* 0x0000000305047892 */ /* 0x000fc8000f8ec0ff */
[----:B------:R-:W-:-:S03]  /*07f0*/  UISETP.NE.AND UP1, UPT, UR4, URZ, UPT ;  /* 0x000000ff0400728c */ /* 0x000fc6000bf25270 */
[----:B------:R-:W-:Y:S08]  /*0800*/  BRA.U !UP0, `(.L_x_10) ;  /* 0x0000000108847547 */ /* 0x000ff0000b800000 */
[----:B0-----:R-:W-:Y:S02]  /*0810*/  IMAD.IADD R11, R5, 0x1, R9 ;  /* 0x00000001050b7824 */ /* 0x001fe400078e0209 */
[C---:B------:R-:W-:Y:S01]  /*0820*/  IMAD R13, R9.reuse, UR5, R0 ;  /* 0x00000005090d7c24 */ /* 0x040fe2000f8e0200 */
[----:B------:R-:W-:Y:S01]  /*0830*/  IADD3 R9, PT, PT, R9, 0x4, RZ ;  /* 0x0000000409097810 */ /* 0x000fe20007ffe0ff */
[----:B------:R-:W-:Y:S01]  /*0840*/  IMAD.U32 R17, RZ, RZ, UR5 ;  /* 0x00000005ff117e24 */ /* 0x000fe2000f8e00ff */
[----:B------:R-:W-:Y:S01]  /*0850*/  LEA R11, R11, R6, 0x2 ;  /* 0x000000060b0b7211 */ /* 0x000fe200078e10ff */
[----:B------:R-:W-:-:S04]  /*0860*/  IMAD R8, R13, 0x4, R4 ;  /* 0x000000040d087824 */ /* 0x000fc800078e0204 */
[----:B------:R-:W-:Y:S04]  /*0870*/  LDS R13, [R11] ;  /* 0x000000000b0d7984 */ /* 0x000fe80000000800 */
[----:B------:R-:W0:Y:S02]  /*0880*/  LDS R10, [R8] ;  /* 0x00000000080a7984 */ /* 0x000e240000000800 */
[----:B0-----:R-:W-:Y:S01]  /*0890*/  VIADDMNMX R10, R10, R13, R12, PT ;  /* 0x0000000d0a0a7246 */ /* 0x001fe2000380010c */
[----:B------:R-:W-:Y:S01]  /*08a0*/  BAR.SYNC.DEFER_BLOCKING 0x0 ;  /* 0x0000000000007b1d */ /* 0x000fe20000010000 */
[----:B--2---:R-:W-:-:S05]  /*08b0*/  LEA R12, R17, R8, 0x2 ;  /* 0x00000008110c7211 */ /* 0x004fca00078e10ff */
[C---:B------:R-:W-:Y:S01]  /*08c0*/  IMAD R15, R17.reuse, 0x4, R12 ;  /* 0x00000004110f7824 */ /* 0x040fe200078e020c */
[----:B------:R-:W-:Y:S01]  /*08d0*/  STS [R7], R10 ;  /* 0x0000000a07007388 */ /* 0x000fe20000000800 */
[----:B------:R-:W-:Y:S06]  /*08e0*/  BAR.SYNC.DEFER_BLOCKING 0x0 ;  /* 0x0000000000007b1d */ /* 0x000fec0000010000 */
[----:B------:R-:W-:Y:S04]  /*08f0*/  LDS R13, [R11+0x4] ;  /* 0x000004000b0d7984 */ /* 0x000fe80000000800 */
[----:B------:R-:W0:Y:S02]  /*0900*/  LDS R14, [R12] ;  /* 0x000000000c0e7984 */ /* 0x000e240000000800 */
[----:B0-----:R-:W-:Y:S01]  /*0910*/  VIADDMNMX R14, R14, R13, R10, PT ;  /* 0x0000000d0e0e7246 */ /* 0x001fe2000380010a */
[----:B------:R-:W-:Y:S01]  /*0920*/  BAR.SYNC.DEFER_BLOCKING 0x0 ;  /* 0x0000000000007b1d */ /* 0x000fe20000010000 */
[----:B------:R-:W-:-:S05]  /*0930*/  IMAD R10, R17, 0x4, R15 ;  /* 0x00000004110a7824 */ /* 0x000fca00078e020f */
[----:B------:R-:W-:Y:S02]  /*0940*/  STS [R7], R14 ;  /* 0x0000000e07007388 */ /* 0x000fe40000000800 */
[----:B------:R-:W-:Y:S06]  /*0950*/  BAR.SYNC.DEFER_BLOCKING 0x0 ;  /* 0x0000000000007b1d */ /* 0x000fec0000010000 */
[----:B------:R-:W-:Y:S04]  /*0960*/  LDS R8, [R15] ;  /* 0x000000000f087984 */ /* 0x000fe80000000800 */
[----:B------:R-:W0:Y:S02]  /*0970*/  LDS R13, [R11+0x8] ;  /* 0x000008000b0d7984 */ /* 0x000e240000000800 */
[----:B0-----:R-:W-:Y:S01]  /*0980*/  VIADDMNMX R8, R8, R13, R14, PT ;  /* 0x0000000d08087246 */ /* 0x001fe2000380010e */
[----:B------:R-:W-:Y:S06]  /*0990*/  BAR.SYNC.DEFER_BLOCKING 0x0 ;  /* 0x0000000000007b1d */ /* 0x000fec0000010000 */
[----:B------:R-:W-:Y:S02]  /*09a0*/  STS [R7], R8 ;  /* 0x0000000807007388 */ /* 0x000fe40000000800 */
[----:B------:R-:W-:Y:S06]  /*09b0*/  BAR.SYNC.DEFER_BLOCKING 0x0 ;  /* 0x0000000000007b1d */ /* 0x000fec0000010000 */
[----:B------:R-:W-:Y:S04]  /*09c0*/  LDS R13, [R11+0xc] ;  /* 0x00000c000b0d7984 */ /* 0x000fe80000000800 */
[----:B------:R-:W0:Y:S02]  /*09d0*/  LDS R10, [R10] ;  /* 0x000000000a0a7984 */ /* 0x000e240000000800 */
[----:B0-----:R-:W-:Y:S01]  /*09e0*/  VIADDMNMX R12, R10, R13, R8, PT ;  /* 0x0000000d0a0c7246 */ /* 0x001fe20003800108 */
[----:B------:R-:W-:Y:S06]  /*09f0*/  BAR.SYNC.DEFER_BLOCKING 0x0 ;  /* 0x0000000000007b1d */ /* 0x000fec0000010000 */
[----:B------:R1:W-:Y:S02]  /*0a00*/  STS [R7], R12 ;  /* 0x0000000c07007388 */ /* 0x0003e40000000800 */
[----:B------:R-:W-:Y:S06]  /*0a10*/  BAR.SYNC.DEFER_BLOCKING 0x0 ;  /* 0x0000000000007b1d */ /* 0x000fec0000010000 */
.L_x_10:
[----:B------:R-:W-:Y:S05]  /*0a20*/  BRA.U !UP1, `(.L_x_7) ;  /* 0x0000000909e87547 */ /* 0x000fea000b800000 */
[----:B------:R-:W-:Y:S02]  /*0a30*/  UISETP.NE.AND UP0, UPT, UR4, 0x1, UPT ;  /* 0x000000010400788c */ /* 0x000fe4000bf05270 */
[----:B------:R-:W-:-:S04]  /*0a40*/  ULOP3.LUT UR6, UR5, 0x1, URZ, 0xc0, !UPT ;  /* 0x0000000105067892 */ /* 0x000fc8000f8ec0ff */
[----:B------:R-:W-:-:S03]  /*0a50*/  UISETP.NE.U32.AND UP1, UPT, UR6, 0x1, UPT ;  /* 0x000000010600788c */ /* 0x000fc6000bf25070 */
[----:B------:R-:W-:Y:S08]  /*0a60*/  BRA.U !UP0, `(.L_x_11) ;  /* 0x00000001084c7547 */ /* 0x000ff0000b800000 */
[----:B------:R-:W-:Y:S02]  /*0a70*/  IMAD R13, R9, UR5, R0 ;  /* 0x00000005090d7c24 */ /* 0x000fe4000f8e0200 */
[----:B0-----:R-:W-:Y:S01]  /*0a80*/  IMAD.IADD R11, R5, 0x1, R9 ;  /* 0x00000001050b7824 */ /* 0x001fe200078e0209 */
[----:B------:R-:W-:Y:S01]  /*0a90*/  IADD3 R9, PT, PT, R9, 0x2, RZ ;  /* 0x0000000209097810 */ /* 0x000fe20007ffe0ff */
[----:B------:R-:W-:Y:S01]  /*0aa0*/  IMAD.U32 R14, RZ, RZ, UR5 ;  /* 0x00000005ff0e7e24 */ /* 0x000fe2000f8e00ff */
[----:B------:R-:W-:Y:S01]  /*0ab0*/  LEA R13, R13, R4, 0x2 ;  /* 0x000000040d0d7211 */ /* 0x000fe200078e10ff */
[----:B------:R-:W-:-:S04]  /*0ac0*/  IMAD R10, R11, 0x4, R6 ;  /* 0x000000040b0a7824 */ /* 0x000fc800078e0206 */
[----:B------:R-:W-:Y:S01]  /*0ad0*/  LDS R8, [R13] ;  /* 0x000000000d087984 */ /* 0x000fe20000000800 */
[----:B------:R-:W-:-:S03]  /*0ae0*/  IMAD R14, R14, 0x4, R13 ;  /* 0x000000040e0e7824 */ /* 0x000fc600078e020d */
[----:B------:R-:W0:Y:S02]  /*0af0*/  LDS R11, [R10] ;  /* 0x000000000a0b7984 */ /* 0x000e240000000800 */
[----:B0-----:R-:W-:Y:S01]  /*0b00*/  VIADDMNMX R8, R8, R11, R12, PT ;  /* 0x0000000b08087246 */ /* 0x001fe2000380010c */
[----:B------:R-:W-:Y:S06]  /*0b10*/  BAR.SYNC.DEFER_BLOCKING 0x0 ;  /* 0x0000000000007b1d */ /* 0x000fec0000010000 */
[----:B------:R-:W-:Y:S02]  /*0b20*/  STS [R7], R8 ;  /* 0x0000000807007388 */ /* 0x000fe40000000800 */
[----:B------:R-:W-:Y:S06]  /*0b30*/  BAR.SYNC.DEFER_BLOCKING 0x0 ;  /* 0x0000000000007b1d */ /* 0x000fec0000010000 */
[----:B------:R-:W-:Y:S04]  /*0b40*/  LDS R11, [R10+0x4] ;  /* 0x000004000a0b7984 */ /* 0x000fe80000000800 */
[----:B-12---:R-:W0:Y:S02]  /*0b50*/  LDS R12, [R14] ;  /* 0x000000000e0c7984 */ /* 0x006e240000000800 */
[----:B0-----:R-:W-:Y:S01]  /*0b60*/  VIADDMNMX R12, R12, R11, R8, PT ;  /* 0x0000000b0c0c7246 */ /* 0x001fe20003800108 */
[----:B------:R-:W-:Y:S06]  /*0b70*/  BAR.SYNC.DEFER_BLOCKING 0x0 ;  /* 0x0000000000007b1d */ /* 0x000fec0000010000 */
[----:B------:R3:W-:Y:S02]  /*0b80*/  STS [R7], R12 ;  /* 0x0000000c07007388 */ /* 0x0007e40000000800 */
[----:B------:R-:W-:Y:S06]  /*0b90*/  BAR.SYNC.DEFER_BLOCKING 0x0 ;  /* 0x0000000000007b1d */ /* 0x000fec0000010000 */
.L_x_11:
[----:B------:R-:W-:Y:S05]  /*0ba0*/  BRA.U UP1, `(.L_x_7) ;  /* 0x0000000901887547 */ /* 0x000fea000b800000 */
[----:B------:R-:W-:Y:S02]  /*0bb0*/  IMAD.IADD R5, R5, 0x1, R9 ;  /* 0x0000000105057824 */ /* 0x000fe400078e0209 */
[----:B------:R-:W-:Y:S02]  /*0bc0*/  IMAD R9, R9, UR5, R0 ;  /* 0x0000000509097c24 */ /* 0x000fe4000f8e0200 */
[----:B------:R-:W-:-:S03]  /*0bd0*/  IMAD R5, R5, 0x4, R6 ;  /* 0x0000000405057824 */ /* 0x000fc600078e0206 */
[----:B------:R-:W-:-:S03]  /*0be0*/  LEA R9, R9, R4, 0x2 ;  /* 0x0000000409097211 */ /* 0x000fc600078e10ff */
[----:B------:R-:W-:Y:S04]  /*0bf0*/  LDS R5, [R5] ;  /* 0x0000000005057984 */ /* 0x000fe80000000800 */
[----:B------:R-:W0:Y:S02]  /*0c00*/  LDS R9, [R9] ;  /* 0x0000000009097984 */ /* 0x000e240000000800 */
[----:B0123--:R-:W-:Y:S01]  /*0c10*/  VIADDMNMX R12, R9, R5, R12, PT ;  /* 0x00000005090c7246 */ /* 0x00ffe2000380010c */
[----:B------:R-:W-:Y:S06]  /*0c20*/  BAR.SYNC.DEFER_BLOCKING 0x0 ;  /* 0x0000000000007b1d */ /* 0x000fec0000010000 */
[----:B------:R4:W-:Y:S02]  /*0c30*/  STS [R7], R12 ;  /* 0x0000000c07007388 */ /* 0x0009e40000000800 */
[----:B------:R-:W-:Y:S06]  /*0c40*/  BAR.SYNC.DEFER_BLOCKING 0x0 ;  /* 0x0000000000007b1d */ /* 0x000fec0000010000 */
[----:B------:R-:W-:Y:S05]  /*0c50*/  BRA `(.L_x_7) ;  /* 0x00000008005c7947 */ /* 0x000fea0003800000 */
.L_x_6:
        /* <DEDUP_REMOVED lines=8> */
[----:B------:R-:W-:Y:S01]  /*0ce0*/  ULOP3.LUT UR5, UR5, 0x7ffffff8, URZ, 0xc0, !UPT ;  /* 0x7ffffff805057892 */ /* 0x000fe2000f8ec0ff */
[----:B------:R-:W-:Y:S01]  /*0cf0*/  LEA R9, R0, UR4, 0x2 ;  /* 0x0000000400097c11 */ /* 0x000fe2000f8e10ff */
[----:B0-----:R-:W-:Y:S01]  /*0d00*/  IMAD R10, R5, 0x4, R4 ;  /* 0x00000004050a7824 */ /* 0x001fe200078e0204 */
[----:B------:R-:W0:Y:S02]  /*0d10*/  LDCU UR6, c[0x0][0x3a0] ;  /* 0x00007400ff0677ac */ /* 0x000e240008000800 */
[----:B------:R-:W-:Y:S01]  /*0d20*/  IADD3 R8, PT, PT, R4, R9, RZ ;  /* 0x0000000904087210 */ /* 0x000fe20007ffe0ff */
[----:B------:R-:W-:Y:S01]  /*0d30*/  VIADD R10, R10, 0x10 ;  /* 0x000000100a0a7836 */ /* 0x000fe20000000000 */
[----:B------:R-:W-:Y:S02]  /*0d40*/  UIADD3 UR4, UPT, UPT, -UR5, URZ, URZ ;  /* 0x000000ff05047290 */ /* 0x000fe4000fffe1ff */
[----:B------:R-:W-:-:S10]  /*0d50*/  IMAD.U32 R9, RZ, RZ, UR5 ;  /* 0x00000005ff097e24 */ /* 0x000fd4000f8e00ff */
.L_x_13:
[----:B------:R-:W-:Y:S01]  /*0d60*/  LDS R13, [R10+-0x10] ;  /* 0xfffff0000a0d7984 */ /* 0x000fe20000000800 */
[----:B0-----:R-:W-:Y:S01]  /*0d70*/  UMOV UR5, UR6 ;  /* 0x0000000600057c82 */ /* 0x001fe20008000000 */
[----:B------:R-:W-:Y:S01]  /*0d80*/  UIADD3 UR4, UPT, UPT, UR4, 0x8, URZ ;  /* 0x0000000804047890 */ /* 0x000fe2000fffe0ff */
[----:B------:R-:W-:Y:S01]  /*0d90*/  MOV R11, UR5 ;  /* 0x00000005000b7c02 */ /* 0x000fe20008000f00 */
[----:B------:R-:W0:Y:S02]  /*0da0*/  LDS R14, [R8] ;  /* 0x00000000080e7984 */ /* 0x000e240000000800 */
[----:B------:R-:W-:Y:S01]  /*0db0*/  UISETP.NE.AND UP1, UPT, UR4, URZ, UPT ;  /* 0x000000ff0400728c */ /* 0x000fe2000bf25270 */
[----:B0-----:R-:W-:Y:S01]  /*0dc0*/  VIADDMNMX R14, R14, R13, R12, PT ;  /* 0x0000000d0e0e7246 */ /* 0x001fe2000380010c */
[----:B------:R-:W-:Y:S01]  /*0dd0*/  BAR.SYNC.DEFER_BLOCKING 0x0 ;  /* 0x0000000000007b1d */ /* 0x000fe20000010000 */
[C-C-:B-1----:R-:W-:Y:S02]  /*0de0*/  IMAD R12, R11.reuse, 0x4, R8.reuse ;  /* 0x000000040b0c7824 */ /* 0x142fe400078e0208 */
[----:B------:R-:W-:-:S02]  /*0df0*/  IMAD R8, R11, 0x20, R8 ;  /* 0x000000200b087824 */ /* 0x000fc400078e0208 */
[----:B------:R-:W-:-:S05]  /*0e00*/  IMAD R18, R11, 0x4, R12 ;  /* 0x000000040b127824 */ /* 0x000fca00078e020c */
[----:B------:R-:W-:Y:S01]  /*0e10*/  LEA R20, R11, R18, 0x2 ;  /* 0x000000120b147211 */ /* 0x000fe200078e10ff */
[----:B------:R-:W-:Y:S01]  /*0e20*/  STS [R7], R14 ;  /* 0x0000000e07007388 */ /* 0x000fe20000000800 */
[----:B------:R-:W-:Y:S06]  /*0e30*/  BAR.SYNC.DEFER_BLOCKING 0x0 ;  /* 0x0000000000007b1d */ /* 0x000fec0000010000 */
[----:B------:R-:W-:Y:S04]  /*0e40*/  LDS R13, [R10+-0xc] ;  /* 0xfffff4000a0d7984 */ /* 0x000fe80000000800 */
[----:B------:R-:W0:Y:S01]  /*0e50*/  LDS R15, [R12] ;  /* 0x000000000c0f7984 */ /* 0x000e220000000800 */
[----:B------:R-:W-:Y:S01]  /*0e60*/  BAR.SYNC.DEFER_BLOCKING 0x0 ;  /* 0x0000000000007b1d */ /* 0x000fe20000010000 */
[----:B0-----:R-:W-:-:S05]  /*0e70*/  VIADDMNMX R16, R15, R13, R14, PT ;  /* 0x0000000d0f107246 */ /* 0x001fca000380010e */
[----:B------:R-:W-:Y:S02]  /*0e80*/  STS [R7], R16 ;  /* 0x0000001007007388 */ /* 0x000fe40000000800 */
[----:B------:R-:W-:Y:S06]  /*0e90*/  BAR.SYNC.DEFER_BLOCKING 0x0 ;  /* 0x0000000000007b1d */ /* 0x000fec0000010000 */
[----:B------:R-:W-:Y:S04]  /*0ea0*/  LDS R13, [R10+-0x8] ;  /* 0xfffff8000a0d7984 */ /* 0x000fe80000000800 */
[----:B------:R-:W0:Y:S02]  /*0eb0*/  LDS R15, [R18] ;  /* 0x00000000120f7984 */ /* 0x000e240000000800 */
[----:B0-----:R-:W-:Y:S01]  /*0ec0*/  VIADDMNMX R14, R15, R13, R16, PT ;  /* 0x0000000d0f0e7246 */ /* 0x001fe20003800110 */
[----:B------:R-:W-:Y:S01]  /*0ed0*/  BAR.SYNC.DEFER_BLOCKING 0x0 ;  /* 0x0000000000007b1d */ /* 0x000fe20000010000 */
[----:B------:R-:W-:-:S04]  /*0ee0*/  IMAD R16, R11, 0x4, R20 ;  /* 0x000000040b107824 */ /* 0x000fc800078e0214 */
[C---:B------:R-:W-:Y:S01]  /*0ef0*/  IMAD R18, R11.reuse, 0x4, R16 ;  /* 0x000000040b127824 */ /* 0x040fe200078e0210 */
[----:B------:R-:W-:Y:S02]  /*0f00*/  STS [R7], R14 ;  /* 0x0000000e07007388 */ /* 0x000fe40000000800 */
[----:B------:R-:W-:Y:S06]  /*0f10*/  BAR.SYNC.DEFER_BLOCKING 0x0 ;  /* 0x0000000000007b1d */ /* 0x000fec0000010000 */
[----:B------:R-:W-:Y:S04]  /*0f20*/  LDS R13, [R10+-0x4] ;  /* 0xfffffc000a0d7984 */ /* 0x000fe80000000800 */
[----:B------:R0:W1:Y:S02]  /*0f30*/  LDS R12, [R20] ;  /* 0x00000000140c7984 */ /* 0x0000640000000800 */
[----:B0-----:R-:W-:-:S02]  /*0f40*/  LEA R20, R11, R18, 0x2 ;  /* 0x000000120b147211 */ /* 0x001fc400078e10ff */
[----:B-1----:R-:W-:Y:S01]  /*0f50*/  VIADDMNMX R12, R12, R13, R14, PT ;  /* 0x0000000d0c0c7246 */ /* 0x002fe2000380010e */
[----:B------:R-:W-:Y:S06]  /*0f60*/  BAR.SYNC.DEFER_BLOCKING 0x0 ;  /* 0x0000000000007b1d */ /* 0x000fec0000010000 */
[----:B------:R-:W-:Y:S02]  /*0f70*/  STS [R7], R12 ;  /* 0x0000000c07007388 */ /* 0x000fe40000000800 */
[----:B------:R-:W-:Y:S06]  /*0f80*/  BAR.SYNC.DEFER_BLOCKING 0x0 ;  /* 0x0000000000007b1d */ /* 0x000fec0000010000 */
[----:B------:R-:W-:Y:S04]  /*0f90*/  LDS R13, [R10] ;  /* 0x000000000a0d7984 */ /* 0x000fe80000000800 */
[----:B------:R-:W0:Y:S02]  /*0fa0*/  LDS R15, [R16] ;  /* 0x00000000100f7984 */ /* 0x000e240000000800 */
        /* <DEDUP_REMOVED lines=8> */
[----:B------:R-:W-:Y:S02]  /*1030*/  STS [R7], R12 ;  /* 0x0000000c07007388 */ /* 0x000fe40000000800 */
[----:B------:R-:W-:Y:S06]  /*1040*/  BAR.SYNC.DEFER_BLOCKING 0x0 ;  /* 0x0000000000007b1d */ /* 0x000fec0000010000 */
[----:B------:R-:W-:Y:S04]  /*1050*/  LDS R15, [R20] ;  /* 0x00000000140f7984 */ /* 0x000fe80000000800 */
[----:B------:R-:W0:Y:S02]  /*1060*/  LDS R13, [R10+0x8] ;  /* 0x000008000a0d7984 */ /* 0x000e240000000800 */
[----:B0-----:R-:W-:Y:S01]  /*1070*/  VIADDMNMX R14, R15, R13, R12, PT ;  /* 0x0000000d0f0e7246 */ /* 0x001fe2000380010c */
[----:B------:R-:W-:Y:S01]  /*1080*/  BAR.SYNC.DEFER_BLOCKING 0x0 ;  /* 0x0000000000007b1d */ /* 0x000fe20000010000 */
[----:B------:R-:W-:-:S05]  /*1090*/  IMAD R15, R11, 0x4, R20 ;  /* 0x000000040b0f7824 */ /* 0x000fca00078e0214 */
[----:B------:R-:W-:Y:S02]  /*10a0*/  STS [R7], R14 ;  /* 0x0000000e07007388 */ /* 0x000fe40000000800 */
[----:B------:R-:W-:Y:S06]  /*10b0*/  BAR.SYNC.DEFER_BLOCKING 0x0 ;  /* 0x0000000000007b1d */ /* 0x000fec0000010000 */
[----:B------:R-:W-:Y:S04]  /*10c0*/  LDS R15, [R15] ;  /* 0x000000000f0f7984 */ /* 0x000fe80000000800 */
[----:B------:R0:W1:Y:S02]  /*10d0*/  LDS R13, [R10+0xc] ;  /* 0x00000c000a0d7984 */ /* 0x0000640000000800 */
[----:B0-----:R-:W-:-:S02]  /*10e0*/  IADD3 R10, PT, PT, R10, 0x20, RZ ;  /* 0x000000200a0a7810 */ /* 0x001fc40007ffe0ff */
[----:B-1----:R-:W-:Y:S01]  /*10f0*/  VIADDMNMX R12, R15, R13, R14, PT ;  /* 0x0000000d0f0c7246 */ /* 0x002fe2000380010e */
[----:B------:R-:W-:Y:S06]  /*1100*/  BAR.SYNC.DEFER_BLOCKING 0x0 ;  /* 0x0000000000007b1d */ /* 0x000fec0000010000 */
[----:B------:R1:W-:Y:S02]  /*1110*/  STS [R7], R12 ;  /* 0x0000000c07007388 */ /* 0x0003e40000000800 */
[----:B------:R-:W-:Y:S06]  /*1120*/  BAR.SYNC.DEFER_BLOCKING 0x0 ;  /* 0x0000000000007b1d */ /* 0x000fec0000010000 */
[----:B------:R-:W-:Y:S05]  /*1130*/  BRA.U UP1, `(.L_x_13) ;  /* 0xfffffffd01087547 */ /* 0x000fea000b83ffff */
.L_x_12:
[----:B------:R-:W-:Y:S05]  /*1140*/  BRA.U !UP0, `(.L_x_7) ;  /* 0x0000000508207547 */ /* 0x000fea000b800000 */
[----:B------:R-:W-:Y:S02]  /*1150*/  UISETP.GE.U32.AND UP0, UPT, UR7, 0x4, UPT ;  /* 0x000000040700788c */ /* 0x000fe4000bf06070 */
[----:B------:R-:W-:-:S04]  /*1160*/  ULOP3.LUT UR4, UR5, 0x3, URZ, 0xc0, !UPT ;  /* 0x0000000305047892 */ /* 0x000fc8000f8ec0ff */
[----:B------:R-:W-:-:S03]  /*1170*/  UISETP.NE.AND UP1, UPT, UR4, URZ, UPT ;  /* 0x000000ff0400728c */ /* 0x000fc6000bf25270 */
[----:B------:R-:W-:Y:S08]  /*1180*/  BRA.U !UP0, `(.L_x_14) ;  /* 0x0000000108847547 */ /* 0x000ff0000b800000 */
[----:B------:R-:W-:Y:S02]  /*1190*/  IMAD R13, R9, UR5, R0 ;  /* 0x00000005090d7c24 */ /* 0x000fe4000f8e0200 */
[----:B0-----:R-:W-:Y:S02]  /*11a0*/  IMAD.IADD R11, R5, 0x1, R9 ;  /* 0x00000001050b7824 */ /* 0x001fe400078e0209 */
[----:B------:R-:W-:Y:S01]  /*11b0*/  IMAD.U32 R17, RZ, RZ, UR5 ;  /* 0x00000005ff117e24 */ /* 0x000fe2000f8e00ff */
[----:B------:R-:W-:Y:S01]  /*11c0*/  LEA R8, R13, R6, 0x2 ;  /* 0x000000060d087211 */ /* 0x000fe200078e10ff */
[----:B------:R-:W-:Y:S02]  /*11d0*/  IMAD R11, R11, 0x4, R4 ;  /* 0x000000040b0b7824 */ /* 0x000fe400078e0204 */
[----:B------:R-:W-:Y:S02]  /*11e0*/  VIADD R9, R9, 0x4 ;  /* 0x0000000409097836 */ /* 0x000fe40000000000 */
[----:B------:R-:W-:Y:S04]  /*11f0*/  LDS R10, [R8] ;  /* 0x00000000080a7984 */ /* 0x000fe80000000800 */
[----:B------:R-:W0:Y:S02]  /*1200*/  LDS R13, [R11] ;  /* 0x000000000b0d7984 */ /* 0x000e240000000800 */
[----:B0-----:R-:W-:Y:S01]  /*1210*/  VIADDMNMX R10, R10, R13, R12, PT ;  /* 0x0000000d0a0a7246 */ /* 0x001fe2000380010c */
[----:B------:R-:W-:Y:S01]  /*1220*/  BAR.SYNC.DEFER_BLOCKING 0x0 ;  /* 0x0000000000007b1d */ /* 0x000fe20000010000 */
[----:B-1----:R-:W-:-:S05]  /*1230*/  IMAD R12, R17, 0x4, R8 ;  /* 0x00000004110c7824 */ /* 0x002fca00078e0208 */
[C---:B------:R-:W-:Y:S01]  /*1240*/  LEA R15, R17.reuse, R12, 0x2 ;  /* 0x0000000c110f7211 */ /* 0x040fe200078e10ff */
        /* <DEDUP_REMOVED lines=21> */
.L_x_14:
[----:B------:R-:W-:Y:S05]  /*13a0*/  BRA.U !UP1, `(.L_x_7) ;  /* 0x0000000109887547 */ /* 0x000fea000b800000 */
[----:B------:R-:W-:Y:S02]  /*13b0*/  UISETP.NE.AND UP0, UPT, UR4, 0x1, UPT ;  /* 0x000000010400788c */ /* 0x000fe4000bf05270 */
[----:B------:R-:W-:-:S04]  /*13c0*/  ULOP3.LUT UR6, UR5, 0x1, URZ, 0xc0, !UPT ;  /* 0x0000000105067892 */ /* 0x000fc8000f8ec0ff */
[----:B------:R-:W-:-:S03]  /*13d0*/  UISETP.NE.U32.AND UP1, UPT, UR6, 0x1, UPT ;  /* 0x000000010600788c */ /* 0x000fc6000bf25070 */
[----:B------:R-:W-:Y:S08]  /*13e0*/  BRA.U !UP0, `(.L_x_15) ;  /* 0x00000001084c7547 */ /* 0x000ff0000b800000 */
[----:B0-----:R-:W-:Y:S01]  /*13f0*/  IADD3 R11, PT, PT, R5, R9, RZ ;  /* 0x00000009050b7210 */ /* 0x001fe20007ffe0ff */
[C---:B------:R-:W-:Y:S01]  /*1400*/  IMAD R13, R9.reuse, UR5, R0 ;  /* 0x00000005090d7c24 */ /* 0x040fe2000f8e0200 */
[----:B------:R-:W-:Y:S01]  /*1410*/  MOV R14, UR5 ;  /* 0x00000005000e7c02 */ /* 0x000fe20008000f00 */
[----:B------:R-:W-:Y:S02]  /*1420*/  VIADD R9, R9, 0x2 ;  /* 0x0000000209097836 */ /* 0x000fe40000000000 */
[----:B------:R-:W-:Y:S02]  /*1430*/  IMAD R10, R11, 0x4, R4 ;  /* 0x000000040b0a7824 */ /* 0x000fe400078e0204 */
[----:B------:R-:W-:-:S03]  /*1440*/  IMAD R13, R13, 0x4, R6 ;  /* 0x000000040d0d7824 */ /* 0x000fc600078e0206 */
        /* <DEDUP_REMOVED lines=13> */
.L_x_15:
[----:B------:R-:W-:Y:S05]  /*1520*/  BRA.U UP1, `(.L_x_7) ;  /* 0x0000000101287547 */ /* 0x000fea000b800000 */
[----:B------:R-:W-:Y:S01]  /*1530*/  IADD3 R5, PT, PT, R5, R9, RZ ;  /* 0x0000000905057210 */ /* 0x000fe20007ffe0ff */
[----:B------:R-:W-:-:S04]  /*1540*/  IMAD R9, R9, UR5, R0 ;  /* 0x0000000509097c24 */ /* 0x000fc8000f8e0200 */
[----:B------:R-:W-:Y:S01]  /*1550*/  IMAD R5, R5, 0x4, R4 ;  /* 0x0000000405057824 */ /* 0x000fe200078e0204 */
[----:B------:R-:W-:-:S05]  /*1560*/  LEA R9, R9, R6, 0x2 ;  /* 0x0000000609097211 */ /* 0x000fca00078e10ff */
[----:B------:R-:W-:Y:S04]  /*1570*/  LDS R5, [R5] ;  /* 0x0000000005057984 */ /* 0x000fe80000000800 */
[----:B------:R-:W0:Y:S02]  /*1580*/  LDS R9, [R9] ;  /* 0x0000000009097984 */ /* 0x000e240000000800 */
[----:B0123--:R-:W-:Y:S01]  /*1590*/  VIADDMNMX R12, R9, R5, R12, PT ;  /* 0x00000005090c7246 */ /* 0x00ffe2000380010c */
[----:B------:R-:W-:Y:S06]  /*15a0*/  BAR.SYNC.DEFER_BLOCKING 0x0 ;  /* 0x0000000000007b1d */ /* 0x000fec0000010000 */
[----:B------:R0:W-:Y:S02]  /*15b0*/  STS [R7], R12 ;  /* 0x0000000c07007388 */ /* 0x0001e40000000800 */
[----:B------:R-:W-:Y:S06]  /*15c0*/  BAR.SYNC.DEFER_BLOCKING 0x0 ;  /* 0x0000000000007b1d */ /* 0x000fec0000010000 */
.L_x_7:
[----:B------:R-:W-:Y:S05]  /*15d0*/  @P1 EXIT ;  /* 0x000000000000194d */ /* 0x000fea0003800000 */
[----:B------:R-:W-:Y:S01]  /*15e0*/  STG.E desc[UR10][R2.64], R12 ;  /* 0x0000000c02007986 */ /* 0x000fe2000c10190a */
[----:B------:R-:W-:Y:S05]  /*15f0*/  EXIT ;  /* 0x000000000000794d */ /* 0x000fea0003800000 */
.L_x_16:
        /* <DEDUP_REMOVED lines=16> */
.L_x_23:


//--------------------- .text._Z14self_dependentimiPii --------------------------
	.section	.text._Z14self_dependentimiPii,"ax",@progbits
	.align	128
.text._Z14self_dependentimiPii:
        .type           _Z14self_dependentimiPii,@function
        .size           _Z14self_dependentimiPii,(.L_x_24 - _Z14self_dependentimiPii)
        .other          _Z14self_dependentimiPii,@"STO_CUDA_ENTRY STV_DEFAULT"
_Z14self_dependentimiPii:
[----:B------:R-:W-:Y:S01]  /*0000*/  LDC R1, c[0x0][0x37c] ;  /* 0x0000df00ff017b82 */ /* 0x000fe20000000800 */
[----:B------:R-:W0:Y:S01]  /*0010*/  S2R R6, SR_TID.Y ;  /* 0x0000000000067919 */ /* 0x000e220000002200 */
[----:B------:R-:W1:Y:S06]  /*0020*/  LDCU UR6, c[0x0][0x3a0] ;  /* 0x00007400ff0677ac */ /* 0x000e6c0008000800 */
[----:B------:R-:W2:Y:S01]  /*0030*/  LDC.64 R2, c[0x0][0x398] ;  /* 0x0000e600ff027b82 */ /* 0x000ea20000000a00 */
[----:B------:R-:W-:Y:S01]  /*0040*/  IMAD.MOV.U32 R9, RZ, RZ, 0xc8 ;  /* 0x000000c8ff097424 */ /* 0x000fe200078e00ff */
[----:B------:R-:W3:Y:S01]  /*0050*/  S2R R0, SR_TID.X ;  /* 0x0000000000007919 */ /* 0x000ee20000002100 */
[----:B------:R-:W0:Y:S01]  /*0060*/  LDCU UR4, c[0x0][0x380] ;  /* 0x00007000ff0477ac */ /* 0x000e220008000800 */
[----:B------:R-:W4:Y:S01]  /*0070*/  LDCU UR8, c[0x0][0x390] ;  /* 0x00007200ff0877ac */ /* 0x000f220008000800 */
[----:B------:R-:W5:Y:S01]  /*0080*/  LDCU UR5, c[0x0][0x388] ;  /* 0x00007100ff0577ac */ /* 0x000f620008000800 */
[----:B-1----:R-:W-:Y:S01]  /*0090*/  IMAD.U32 R5, RZ, RZ, UR6 ;  /* 0x00000006ff057e24 */ /* 0x002fe2000f8e00ff */
[----:B------:R-:W1:Y:S03]  /*00a0*/  LDCU.64 UR6, c[0x0][0x358] ;  /* 0x00006b00ff0677ac */ /* 0x000e660008000a00 */
[----:B0-----:R-:W-:-:S02]  /*00b0*/  IMAD R4, R5, UR4, R6 ;  /* 0x0000000405047c24 */ /* 0x001fc4000f8e0206 */
[----:B---3--:R-:W-:-:S05]  /*00c0*/  IMAD R7, R5, UR4, R0 ;  /* 0x0000000405077c24 */ /* 0x008fca000f8e0200 */
[C---:B------:R-:W-:Y:S01]  /*00d0*/  VIMNMX R8, PT, PT, R4.reuse, R7, !PT ;  /* 0x0000000704087248 */ /* 0x040fe20007fe0100 */
[----:B-----5:R-:W-:-:S03]  /*00e0*/  IMAD R7, R4, UR5, R7 ;  /* 0x0000000504077c24 */ /* 0x020fc6000f8e0207 */
[----:B----4-:R-:W-:Y:S01]  /*00f0*/  ISETP.GE.AND P0, PT, R8, UR8, PT ;  /* 0x0000000808007c0c */ /* 0x010fe2000bf06270 */
[----:B--2---:R-:W-:-:S12]  /*0100*/  IMAD.WIDE R2, R7, 0x4, R2 ;  /* 0x0000000407027825 */ /* 0x004fd800078e0202 */
[----:B-1----:R-:W2:Y:S01]  /*0110*/  @!P0 LDG.E R9, desc[UR6][R2.64] ;  /* 0x0000000602098981 */ /* 0x002ea2000c1e1900 */
[----:B------:R-:W0:Y:S01]  /*0120*/  S2UR UR5, SR_CgaCtaId ;  /* 0x00000000000579c3 */ /* 0x000e220000008800 */
[----:B------:R-:W-:Y:S01]  /*0130*/  IMAD R7, R6, R5, RZ ;  /* 0x0000000506077224 */ /* 0x000fe200078e02ff */
[----:B------:R-:W-:Y:S01]  /*0140*/  UMOV UR4, 0x400 ;  /* 0x0000040000047882 */ /* 0x000fe20000000000 */
[----:B------:R-:W-:Y:S02]  /*0150*/  ISETP.GE.AND P1, PT, R5, 0x1, PT ;  /* 0x000000010500780c */ /* 0x000fe40003f26270 */
[----:B------:R-:W-:Y:S01]  /*0160*/  IMAD.IADD R4, R7, 0x1, R0 ;  /* 0x0000000107047824 */ /* 0x000fe200078e0200 */
[----:B------:R-:W-:Y:S01]  /*0170*/  ISETP.GE.AND P0, PT, R8, UR8, PT ;  /* 0x0000000808007c0c */ /* 0x000fe2000bf06270 */
[----:B0-----:R-:W-:-:S06]  /*0180*/  ULEA UR4, UR5, UR4, 0x18 ;  /* 0x0000000405047291 */ /* 0x001fcc000f8ec0ff */
[----:B------:R-:W-:-:S05]  /*0190*/  LEA R4, R4, UR4, 0x2 ;  /* 0x0000000404047c11 */ /* 0x000fca000f8e10ff */
[----:B--2---:R0:W-:Y:S01]  /*01a0*/  STS [R4], R9 ;  /* 0x0000000904007388 */ /* 0x0041e20000000800 */
[----:B------:R-:W-:Y:S06]  /*01b0*/  BAR.SYNC.DEFER_BLOCKING 0x0 ;  /* 0x0000000000007b1d */ /* 0x000fec0000010000 */
[----:B------:R-:W-:Y:S05]  /*01c0*/  @!P1 BRA `(.L_x_17) ;  /* 0x0000000400209947 */ /* 0x000fea0003800000 */
[C---:B------:R-:W-:Y:S01]  /*01d0*/  ISETP.GE.U32.AND P2, PT, R5.reuse, 0x4, PT ;  /* 0x000000040500780c */ /* 0x040fe20003f46070 */
[----:B------:R-:W-:Y:S01]  /*01e0*/  HFMA2 R8, -RZ, RZ, 0, 0 ;  /* 0x00000000ff087431 */ /* 0x000fe200000001ff */
[----:B------:R-:W-:-:S04]  /*01f0*/  LOP3.LUT R6, R5, 0x3, RZ, 0xc0, !PT ;  /* 0x0000000305067812 */ /* 0x000fc800078ec0ff */
[----:B------:R-:W-:-:S07]  /*0200*/  ISETP.NE.AND P1, PT, R6, RZ, PT ;  /* 0x000000ff0600720c */ /* 0x000fce0003f25270 */
[----:B------:R-:W-:Y:S06]  /*0210*/  @!P2 BRA `(.L_x_18) ;  /* 0x0000000000bca947 */ /* 0x000fec0003800000 */
[----:B0-----:R-:W0:Y:S01]  /*0220*/  LDC R9, c[0x0][0x3a0] ;  /* 0x0000e800ff097b82 */ /* 0x001e220000000800 */
[----:B------:R-:W-:Y:S02]  /*0230*/  LEA R11, R7, UR4, 0x2 ;  /* 0x00000004070b7c11 */ /* 0x000fe4000f8e10ff */
[----:B------:R-:W-:Y:S02]  /*0240*/  LOP3.LUT R8, R5, 0x7ffffffc, RZ, 0xc0, !PT ;  /* 0x7ffffffc05087812 */ /* 0x000fe400078ec0ff */
[----:B------:R-:W-:Y:S01]  /*0250*/  LEA R10, R0, UR4, 0x2 ;  /* 0x00000004000a7c11 */ /* 0x000fe2000f8e10ff */
[----:B------:R-:W-:Y:S02]  /*0260*/  VIADD R11, R11, 0x8 ;  /* 0x000000080b0b7836 */ /* 0x000fe40000000000 */
[----:B------:R-:W-:-:S07]  /*0270*/  IMAD.MOV R12, RZ, RZ, -R8 ;  /* 0x000000ffff0c7224 */ /* 0x000fce00078e0a08 */
.L_x_19:
[----:B------:R-:W-:Y:S01]  /*0280*/  LDS R5, [R11+-0x8] ;  /* 0xfffff8000b057984 */ /* 0x000fe20000000800 */
[----:B------:R-:W-:-:S03]  /*0290*/  VIADD R12, R12, 0x4 ;  /* 0x000000040c0c7836 */ /* 0x000fc60000000000 */
[----:B------:R-:W1:Y:S01]  /*02a0*/  LDS R14, [R10] ;  /* 0x000000000a0e7984 */ /* 0x000e620000000800 */
[----:B------:R-:W-:Y:S06]  /*02b0*/  BAR.SYNC.DEFER_BLOCKING 0x0 ;  /* 0x0000000000007b1d */ /* 0x000fec0000010000 */
[----:B------:R-:W2:Y:S01]  /*02c0*/  LDS R13, [R4] ;  /* 0x00000000040d7984 */ /* 0x000ea20000000800 */
[----:B-1----:R-:W-:Y:S01]  /*02d0*/  IMAD.IADD R16, R5, 0x1, R14 ;  /* 0x0000000105107824 */ /* 0x002fe200078e020e */
[----:B0-----:R-:W-:-:S05]  /*02e0*/  MOV R5, R9 ;  /* 0x0000000900057202 */ /* 0x001fca0000000f00 */
[----:B------:R-:W-:Y:S01]  /*02f0*/  IMAD R14, R5, 0x4, R10 ;  /* 0x00000004050e7824 */ /* 0x000fe200078e020a */
[----:B--2---:R-:W-:-:S13]  /*0300*/  ISETP.GE.AND P2, PT, R16, R13, PT ;  /* 0x0000000d1000720c */ /* 0x004fda0003f46270 */
[----:B------:R-:W-:Y:S01]  /*0310*/  @!P2 STS [R4], R16 ;  /* 0x000000100400a388 */ /* 0x000fe20000000800 */
[----:B------:R-:W-:Y:S06]  /*0320*/  BAR.SYNC.DEFER_BLOCKING 0x0 ;  /* 0x0000000000007b1d */ /* 0x000fec0000010000 */
[----:B------:R-:W-:Y:S04]  /*0330*/  LDS R14, [R14] ;  /* 0x000000000e0e7984 */ /* 0x000fe80000000800 */
[----:B------:R-:W0:Y:S01]  /*0340*/  LDS R13, [R11+-0x4] ;  /* 0xfffffc000b0d7984 */ /* 0x000e220000000800 */
[----:B------:R-:W-:Y:S06]  /*0350*/  BAR.SYNC.DEFER_BLOCKING 0x0 ;  /* 0x0000000000007b1d */ /* 0x000fec0000010000 */
[----:B------:R-:W1:Y:S01]  /*0360*/  LDS R15, [R4] ;  /* 0x00000000040f7984 */ /* 0x000e620000000800 */
[----:B0-----:R-:W-:-:S05]  /*0370*/  IMAD.IADD R17, R13, 0x1, R14 ;  /* 0x000000010d117824 */ /* 0x001fca00078e020e */
[----:B-1----:R-:W-:Y:S01]  /*0380*/  ISETP.GE.AND P2, PT, R17, R15, PT ;  /* 0x0000000f1100720c */ /* 0x002fe20003f46270 */
[----:B------:R-:W-:-:S12]  /*0390*/  IMAD R15, R5, 0x8, R10 ;  /* 0x00000008050f7824 */ /* 0x000fd800078e020a */
[----:B------:R-:W-:Y:S01]  /*03a0*/  @!P2 STS [R4], R17 ;  /* 0x000000110400a388 */ /* 0x000fe20000000800 */
[----:B------:R-:W-:Y:S06]  /*03b0*/  BAR.SYNC.DEFER_BLOCKING 0x0 ;  /* 0x0000000000007b1d */ /* 0x000fec0000010000 */
[----:B------:R-:W-:Y:S04]  /*03c0*/  LDS R16, [R15] ;  /* 0x000000000f107984 */ /* 0x000fe80000000800 */
[----:B------:R-:W0:Y:S01]  /*03d0*/  LDS R13, [R11] ;  /* 0x000000000b0d7984 */ /* 0x000e220000000800 */
[----:B------:R-:W-:Y:S06]  /*03e0*/  BAR.SYNC.DEFER_BLOCKING 0x0 ;  /* 0x0000000000007b1d */ /* 0x000fec0000010000 */
[----:B------:R-:W1:Y:S01]  /*03f0*/  LDS R14, [R4] ;  /* 0x00000000040e7984 */ /* 0x000e620000000800 */
[----:B0-----:R-:W-:-:S04]  /*0400*/  IADD3 R19, PT, PT, R13, R16, RZ ;  /* 0x000000100d137210 */ /* 0x001fc80007ffe0ff */
[----:B-1----:R-:W-:Y:S01]  /*0410*/  ISETP.GE.AND P2, PT, R19, R14, PT ;  /* 0x0000000e1300720c */ /* 0x002fe20003f46270 */
[C---:B------:R-:W-:Y:S01]  /*0420*/  IMAD R14, R5.reuse, 0xc, R10 ;  /* 0x0000000c050e7824 */ /* 0x040fe200078e020a */
[----:B------:R-:W-:-:S11]  /*0430*/  LEA R10, R5, R10, 0x4 ;  /* 0x0000000a050a7211 */ /* 0x000fd600078e20ff */
[----:B------:R-:W-:Y:S01]  /*0440*/  @!P2 STS [R4], R19 ;  /* 0x000000130400a388 */ /* 0x000fe20000000800 */
[----:B------:R-:W-:Y:S06]  /*0450*/  BAR.SYNC.DEFER_BLOCKING 0x0 ;  /* 0x0000000000007b1d */ /* 0x000fec0000010000 */
[----:B------:R-:W-:Y:S04]  /*0460*/  LDS R14, [R14] ;  /* 0x000000000e0e7984 */ /* 0x000fe80000000800 */
[----:B------:R0:W1:Y:S01]  /*0470*/  LDS R13, [R11+0x4] ;  /* 0x000004000b0d7984 */ /* 0x0000620000000800 */
[----:B------:R-:W-:Y:S01]  /*0480*/  BAR.SYNC.DEFER_BLOCKING 0x0 ;  /* 0x0000000000007b1d */ /* 0x000fe20000010000 */
[----:B0-----:R-:W-:-:S05]  /*0490*/  VIADD R11, R11, 0x10 ;  /* 0x000000100b0b7836 */ /* 0x001fca0000000000 */
[----:B------:R-:W0:Y:S01]  /*04a0*/  LDS R15, [R4] ;  /* 0x00000000040f7984 */ /* 0x000e220000000800 */
[----:B-1----:R-:W-:-:S05]  /*04b0*/  IMAD.IADD R13, R13, 0x1, R14 ;  /* 0x000000010d0d7824 */ /* 0x002fca00078e020e */
[----:B0-----:R-:W-:-:S13]  /*04c0*/  ISETP.GE.AND P2, PT, R13, R15, PT ;  /* 0x0000000f0d00720c */ /* 0x001fda0003f46270 */
[----:B------:R1:W-:Y:S01]  /*04d0*/  @!P2 STS [R4], R13 ;  /* 0x0000000d0400a388 */ /* 0x0003e20000000800 */
[----:B------:R-:W-:Y:S01]  /*04e0*/  BAR.SYNC.DEFER_BLOCKING 0x0 ;  /* 0x0000000000007b1d */ /* 0x000fe20000010000 */
[----:B------:R-:W-:-:S13]  /*04f0*/  ISETP.NE.AND P2, PT, R12, RZ, PT ;  /* 0x000000ff0c00720c */ /* 0x000fda0003f45270 */
[----:B-1----:R-:W-:Y:S05]  /*0500*/  @P2 BRA `(.L_x_19) ;  /* 0xfffffffc005c2947 */ /* 0x002fea000383ffff */
.L_x_18:
[----:B------:R-:W-:Y:S05]  /*0510*/  @!P1 BRA `(.L_x_17) ;  /* 0x00000000004c9947 */ /* 0x000fea0003800000 */
[----:B------:R-:W1:Y:S01]  /*0520*/  LDC R11, c[0x0][0x3a0] ;  /* 0x0000e800ff0b7b82 */ /* 0x000e620000000800 */
[----:B------:R-:W-:Y:S01]  /*0530*/  IMAD R0, R8, R5, R0 ;  /* 0x0000000508007224 */ /* 0x000fe200078e0200 */
[----:B------:R-:W-:Y:S01]  /*0540*/  IADD3 R6, PT, PT, -R6, RZ, RZ ;  /* 0x000000ff06067210 */ /* 0x000fe20007ffe1ff */
[----:B------:R-:W-:-:S03]  /*0550*/  IMAD.IADD R7, R7, 0x1, R8 ;  /* 0x0000000107077824 */ /* 0x000fc600078e0208 */
[----:B------:R-:W-:Y:S02]  /*0560*/  LEA R0, R0, UR4, 0x2 ;  /* 0x0000000400007c11 */ /* 0x000fe4000f8e10ff */
[----:B------:R-:W-:-:S07]  /*0570*/  LEA R7, R7, UR4, 0x2 ;  /* 0x0000000407077c11 */ /* 0x000fce000f8e10ff */
.L_x_20:
[----:B------:R2:W-:Y:S01]  /*0580*/  LDS R5, [R7] ;  /* 0x0000000007057984 */ /* 0x0005e20000000800 */
[----:B------:R-:W-:-:S03]  /*0590*/  VIADD R6, R6, 0x1 ;  /* 0x0000000106067836 */ /* 0x000fc60000000000 */
[----:B------:R1:W3:Y:S01]  /*05a0*/  LDS R8, [R0] ;  /* 0x0000000000087984 */ /* 0x0002e20000000800 */
[----:B------:R-:W-:Y:S01]  /*05b0*/  BAR.SYNC.DEFER_BLOCKING 0x0 ;  /* 0x0000000000007b1d */ /* 0x000fe20000010000 */
[----:B--2---:R-:W-:Y:S01]  /*05c0*/  IADD3 R7, PT, PT, R7, 0x4, RZ ;  /* 0x0000000407077810 */ /* 0x004fe20007ffe0ff */
[----:B-1----:R-:W-:-:S04]  /*05d0*/  IMAD R0, R11, 0x4, R0 ;  /* 0x000000040b007824 */ /* 0x002fc800078e0200 */
[----:B0-----:R-:W0:Y:S01]  /*05e0*/  LDS R9, [R4] ;  /* 0x0000000004097984 */ /* 0x001e220000000800 */
[----:B---3--:R-:W-:-:S05]  /*05f0*/  IMAD.IADD R5, R5, 0x1, R8 ;  /* 0x0000000105057824 */ /* 0x008fca00078e0208 */
[----:B0-----:R-:W-:-:S13]  /*0600*/  ISETP.GE.AND P1, PT, R5, R9, PT ;  /* 0x000000090500720c */ /* 0x001fda0003f26270 */
[----:B------:R2:W-:Y:S01]  /*0610*/  @!P1 STS [R4], R5 ;  /* 0x0000000504009388 */ /* 0x0005e20000000800 */
[----:B------:R-:W-:Y:S01]  /*0620*/  BAR.SYNC.DEFER_BLOCKING 0x0 ;  /* 0x0000000000007b1d */ /* 0x000fe20000010000 */
[----:B------:R-:W-:-:S13]  /*0630*/  ISETP.NE.AND P1, PT, R6, RZ, PT ;  /* 0x000000ff0600720c */ /* 0x000fda0003f25270 */
[----:B--2---:R-:W-:Y:S05]  /*0640*/  @P1 BRA `(.L_x_20) ;  /* 0xfffffffc00cc1947 */ /* 0x004fea000383ffff */
.L_x_17:
[----:B------:R-:W-:Y:S05]  /*0650*/  @P0 EXIT ;  /* 0x000000000000094d */ /* 0x000fea0003800000 */
[----:B------:R-:W1:Y:S04]  /*0660*/  LDS R5, [R4] ;  /* 0x0000000004057984 */ /* 0x000e680000000800 */
[----:B-1----:R-:W-:Y:S01]  /*0670*/  STG.E desc[UR6][R2.64], R5 ;  /* 0x0000000502007986 */ /* 0x002fe2000c101906 */
[----:B------:R-:W-:Y:S05]  /*0680*/  EXIT ;  /* 0x000000000000794d */ /* 0x000fea0003800000 */
.L_x_21:
        /* <DEDUP_REMOVED lines=15> */
.L_x_24:


//--------------------- .nv.shared._Z12other_blocksimiPii --------------------------
	.section	.nv.shared._Z12other_blocksimiPii,"aw",@nobits
	.sectionflags	@""
	.align	16
	.zero		1024


//--------------------- .nv.shared.reserved.0     --------------------------
	.section	.nv.shared.reserved.0,"aw",@nobits
	.weak		__nv_reservedSMEM_offset_0_alias
	.size		__nv_reservedSMEM_offset_0_alias, 0, 64
	.other		__nv_reservedSMEM_offset_0_alias,@"STO_CUDA_RESERVED_SHARED STV_DEFAULT"
__nv_reservedSMEM_offset_0_alias:
	.zero		0
	.zero		64


//--------------------- .nv.shared._Z16pivot_row_columnimiPii --------------------------
	.section	.nv.shared._Z16pivot_row_columnimiPii,"aw",@nobits
	.sectionflags	@""
	.align	16
	.zero		1024


//--------------------- .nv.shared._Z14self_dependentimiPii --------------------------
	.section	.nv.shared._Z14self_dependentimiPii,"aw",@nobits
	.sectionflags	@""
	.align	16
	.zero		1024


//--------------------- .nv.constant0._Z12other_blocksimiPii --------------------------
	.section	.nv.constant0._Z12other_blocksimiPii,"a",@progbits
	.sectionflags	@""
	.align	4
.nv.constant0._Z12other_blocksimiPii:
	.zero		932


//--------------------- .nv.constant0._Z16pivot_row_columnimiPii --------------------------
	.section	.nv.constant0._Z16pivot_row_columnimiPii,"a",@progbits
	.sectionflags	@""
	.align	4
.nv.constant0._Z16pivot_row_columnimiPii:
	.zero		932


//--------------------- .nv.constant0._Z14self_dependentimiPii --------------------------
	.section	.nv.constant0._Z14self_dependentimiPii,"a",@progbits
	.sectionflags	@""
	.align	4
.nv.constant0._Z14self_dependentimiPii:
	.zero		932


//--------------------- SYMBOLS --------------------------

	.type		.nv.reservedSmem.offset0,@object
	.size		.nv.reservedSmem.offset0,0x4
	.type		.nv.reservedSmem.cap,@object
	.size		.nv.reservedSmem.cap,0x4
